//
// Generated by NVIDIA NVVM Compiler
//
// Compiler Build ID: CL-36424714
// Cuda compilation tools, release 13.0, V13.0.88
// Based on NVVM 20.0.0
//

.version 9.0
.target sm_100
.address_size 64

	// .globl	_Z12d_preprocessP6float4P6float3S2_fi
.extern .shared .align 16 .b8 sharedPosition[];

.visible .entry _Z12d_preprocessP6float4P6float3S2_fi(
	.param .u64 .ptr .align 1 _Z12d_preprocessP6float4P6float3S2_fi_param_0,
	.param .u64 .ptr .align 1 _Z12d_preprocessP6float4P6float3S2_fi_param_1,
	.param .u64 .ptr .align 1 _Z12d_preprocessP6float4P6float3S2_fi_param_2,
	.param .f32 _Z12d_preprocessP6float4P6float3S2_fi_param_3,
	.param .u32 _Z12d_preprocessP6float4P6float3S2_fi_param_4
)
{
	.reg .pred 	%p<10>;
	.reg .b32 	%r<42>;
	.reg .b32 	%f<201>;
	.reg .b64 	%rd<15>;
	.reg .b64 	%fd<14>;

	ld.param.u64 	%rd4, [_Z12d_preprocessP6float4P6float3S2_fi_param_0];
	ld.param.u64 	%rd2, [_Z12d_preprocessP6float4P6float3S2_fi_param_1];
	ld.param.u64 	%rd3, [_Z12d_preprocessP6float4P6float3S2_fi_param_2];
	ld.param.f32 	%f37, [_Z12d_preprocessP6float4P6float3S2_fi_param_3];
	ld.param.u32 	%r20, [_Z12d_preprocessP6float4P6float3S2_fi_param_4];
	cvta.to.global.u64 	%rd1, %rd4;
	mov.u32 	%r21, %ctaid.x;
	mov.u32 	%r1, %ntid.x;
	mov.u32 	%r2, %tid.x;
	mad.lo.s32 	%r3, %r21, %r1, %r2;
	mul.wide.s32 	%rd5, %r3, 16;
	add.s64 	%rd6, %rd1, %rd5;
	.pragma "used_bytes_mask 4095";
	ld.global.v4.f32 	{%f1, %f2, %f3, %f39}, [%rd6];
	setp.lt.s32 	%p1, %r20, 1;
	mov.f32 	%f197, 0f00000000;
	mov.f32 	%f196, %f197;
	mov.f32 	%f195, %f197;
	@%p1 bra 	$L__BB0_13;
	shl.b32 	%r23, %r2, 4;
	mov.u32 	%r24, sharedPosition;
	add.s32 	%r4, %r24, %r23;
	and.b32  	%r5, %r1, 2044;
	and.b32  	%r6, %r1, 1;
	and.b32  	%r25, %r1, -4;
	neg.s32 	%r7, %r25;
	mov.f32 	%f195, 0f00000000;
	mov.b32 	%r36, 0;
	mov.u32 	%r37, %r36;
	mov.f32 	%f196, %f195;
	mov.f32 	%f197, %f195;
$L__BB0_2:
	mad.lo.s32 	%r10, %r36, %r1, %r2;
	setp.ge.s32 	%p2, %r10, %r20;
	@%p2 bra 	$L__BB0_4;
	mul.wide.s32 	%rd7, %r10, 16;
	add.s64 	%rd8, %rd1, %rd7;
	ld.global.v4.f32 	{%f41, %f42, %f43, %f44}, [%rd8];
	st.shared.v4.f32 	[%r4], {%f41, %f42, %f43, %f44};
$L__BB0_4:
	setp.lt.u32 	%p3, %r1, 4;
	bar.sync 	0;
	mov.b32 	%r41, 0;
	@%p3 bra 	$L__BB0_7;
	mov.u32 	%r28, sharedPosition;
	add.s32 	%r38, %r28, 32;
	mov.u32 	%r39, %r7;
$L__BB0_6:
	.pragma "nounroll";
	ld.shared.v4.f32 	{%f46, %f47, %f48, %f49}, [%r38+-32];
	sub.f32 	%f50, %f46, %f1;
	sub.f32 	%f51, %f47, %f2;
	sub.f32 	%f52, %f48, %f3;
	mul.f32 	%f53, %f51, %f51;
	fma.rn.f32 	%f54, %f50, %f50, %f53;
	fma.rn.f32 	%f55, %f52, %f52, %f54;
	add.f32 	%f56, %f55, 0f3089705F;
	mul.f32 	%f57, %f56, %f56;
	mul.f32 	%f58, %f56, %f57;
	sqrt.rn.f32 	%f59, %f58;
	rcp.rn.f32 	%f60, %f59;
	mul.f32 	%f61, %f49, %f60;
	fma.rn.f32 	%f62, %f50, %f61, %f195;
	fma.rn.f32 	%f63, %f51, %f61, %f196;
	fma.rn.f32 	%f64, %f52, %f61, %f197;
	ld.shared.v4.f32 	{%f65, %f66, %f67, %f68}, [%r38+-16];
	sub.f32 	%f69, %f65, %f1;
	sub.f32 	%f70, %f66, %f2;
	sub.f32 	%f71, %f67, %f3;
	mul.f32 	%f72, %f70, %f70;
	fma.rn.f32 	%f73, %f69, %f69, %f72;
	fma.rn.f32 	%f74, %f71, %f71, %f73;
	add.f32 	%f75, %f74, 0f3089705F;
	mul.f32 	%f76, %f75, %f75;
	mul.f32 	%f77, %f75, %f76;
	sqrt.rn.f32 	%f78, %f77;
	rcp.rn.f32 	%f79, %f78;
	mul.f32 	%f80, %f68, %f79;
	fma.rn.f32 	%f81, %f69, %f80, %f62;
	fma.rn.f32 	%f82, %f70, %f80, %f63;
	fma.rn.f32 	%f83, %f71, %f80, %f64;
	ld.shared.v4.f32 	{%f84, %f85, %f86, %f87}, [%r38];
	sub.f32 	%f88, %f84, %f1;
	sub.f32 	%f89, %f85, %f2;
	sub.f32 	%f90, %f86, %f3;
	mul.f32 	%f91, %f89, %f89;
	fma.rn.f32 	%f92, %f88, %f88, %f91;
	fma.rn.f32 	%f93, %f90, %f90, %f92;
	add.f32 	%f94, %f93, 0f3089705F;
	mul.f32 	%f95, %f94, %f94;
	mul.f32 	%f96, %f94, %f95;
	sqrt.rn.f32 	%f97, %f96;
	rcp.rn.f32 	%f98, %f97;
	mul.f32 	%f99, %f87, %f98;
	fma.rn.f32 	%f100, %f88, %f99, %f81;
	fma.rn.f32 	%f101, %f89, %f99, %f82;
	fma.rn.f32 	%f102, %f90, %f99, %f83;
	ld.shared.v4.f32 	{%f103, %f104, %f105, %f106}, [%r38+16];
	sub.f32 	%f107, %f103, %f1;
	sub.f32 	%f108, %f104, %f2;
	sub.f32 	%f109, %f105, %f3;
	mul.f32 	%f110, %f108, %f108;
	fma.rn.f32 	%f111, %f107, %f107, %f110;
	fma.rn.f32 	%f112, %f109, %f109, %f111;
	add.f32 	%f113, %f112, 0f3089705F;
	mul.f32 	%f114, %f113, %f113;
	mul.f32 	%f115, %f113, %f114;
	sqrt.rn.f32 	%f116, %f115;
	rcp.rn.f32 	%f117, %f116;
	mul.f32 	%f118, %f106, %f117;
	fma.rn.f32 	%f195, %f107, %f118, %f100;
	fma.rn.f32 	%f196, %f108, %f118, %f101;
	fma.rn.f32 	%f197, %f109, %f118, %f102;
	add.s32 	%r39, %r39, 4;
	add.s32 	%r38, %r38, 64;
	setp.ne.s32 	%p4, %r39, 0;
	mov.u32 	%r41, %r5;
	@%p4 bra 	$L__BB0_6;
$L__BB0_7:
	and.b32  	%r29, %r1, 3;
	setp.eq.s32 	%p5, %r29, 0;
	@%p5 bra 	$L__BB0_12;
	setp.eq.s32 	%p6, %r29, 1;
	@%p6 bra 	$L__BB0_10;
	shl.b32 	%r30, %r41, 4;
	mov.u32 	%r31, sharedPosition;
	add.s32 	%r32, %r31, %r30;
	ld.shared.v4.f32 	{%f120, %f121, %f122, %f123}, [%r32];
	sub.f32 	%f124, %f120, %f1;
	sub.f32 	%f125, %f121, %f2;
	sub.f32 	%f126, %f122, %f3;
	mul.f32 	%f127, %f125, %f125;
	fma.rn.f32 	%f128, %f124, %f124, %f127;
	fma.rn.f32 	%f129, %f126, %f126, %f128;
	add.f32 	%f130, %f129, 0f3089705F;
	mul.f32 	%f131, %f130, %f130;
	mul.f32 	%f132, %f130, %f131;
	sqrt.rn.f32 	%f133, %f132;
	rcp.rn.f32 	%f134, %f133;
	mul.f32 	%f135, %f123, %f134;
	fma.rn.f32 	%f136, %f124, %f135, %f195;
	fma.rn.f32 	%f137, %f125, %f135, %f196;
	fma.rn.f32 	%f138, %f126, %f135, %f197;
	ld.shared.v4.f32 	{%f139, %f140, %f141, %f142}, [%r32+16];
	sub.f32 	%f143, %f139, %f1;
	sub.f32 	%f144, %f140, %f2;
	sub.f32 	%f145, %f141, %f3;
	mul.f32 	%f146, %f144, %f144;
	fma.rn.f32 	%f147, %f143, %f143, %f146;
	fma.rn.f32 	%f148, %f145, %f145, %f147;
	add.f32 	%f149, %f148, 0f3089705F;
	mul.f32 	%f150, %f149, %f149;
	mul.f32 	%f151, %f149, %f150;
	sqrt.rn.f32 	%f152, %f151;
	rcp.rn.f32 	%f153, %f152;
	mul.f32 	%f154, %f142, %f153;
	fma.rn.f32 	%f195, %f143, %f154, %f136;
	fma.rn.f32 	%f196, %f144, %f154, %f137;
	fma.rn.f32 	%f197, %f145, %f154, %f138;
	add.s32 	%r41, %r41, 2;
$L__BB0_10:
	setp.eq.s32 	%p7, %r6, 0;
	@%p7 bra 	$L__BB0_12;
	shl.b32 	%r33, %r41, 4;
	mov.u32 	%r34, sharedPosition;
	add.s32 	%r35, %r34, %r33;
	ld.shared.v4.f32 	{%f155, %f156, %f157, %f158}, [%r35];
	sub.f32 	%f159, %f155, %f1;
	sub.f32 	%f160, %f156, %f2;
	sub.f32 	%f161, %f157, %f3;
	mul.f32 	%f162, %f160, %f160;
	fma.rn.f32 	%f163, %f159, %f159, %f162;
	fma.rn.f32 	%f164, %f161, %f161, %f163;
	add.f32 	%f165, %f164, 0f3089705F;
	mul.f32 	%f166, %f165, %f165;
	mul.f32 	%f167, %f165, %f166;
	sqrt.rn.f32 	%f168, %f167;
	rcp.rn.f32 	%f169, %f168;
	mul.f32 	%f170, %f158, %f169;
	fma.rn.f32 	%f195, %f159, %f170, %f195;
	fma.rn.f32 	%f196, %f160, %f170, %f196;
	fma.rn.f32 	%f197, %f161, %f170, %f197;
$L__BB0_12:
	bar.sync 	0;
	add.s32 	%r37, %r37, %r1;
	add.s32 	%r36, %r36, 1;
	setp.lt.s32 	%p8, %r37, %r20;
	@%p8 bra 	$L__BB0_2;
$L__BB0_13:
	cvta.to.global.u64 	%rd9, %rd3;
	mul.wide.s32 	%rd10, %r3, 12;
	add.s64 	%rd11, %rd9, %rd10;
	st.global.f32 	[%rd11], %f195;
	st.global.f32 	[%rd11+4], %f196;
	st.global.f32 	[%rd11+8], %f197;
	setp.ge.s32 	%p9, %r3, %r20;
	@%p9 bra 	$L__BB0_15;
	cvt.f64.f32 	%fd1, %f195;
	mul.f64 	%fd2, %fd1, 0d3FE0000000000000;
	cvt.f64.f32 	%fd3, %f37;
	cvta.to.global.u64 	%rd12, %rd2;
	add.s64 	%rd14, %rd12, %rd10;
	ld.global.f32 	%f171, [%rd14];
	cvt.f64.f32 	%fd4, %f171;
	fma.rn.f64 	%fd5, %fd2, %fd3, %fd4;
	cvt.rn.f32.f64 	%f172, %fd5;
	st.global.f32 	[%rd14], %f172;
	cvt.f64.f32 	%fd6, %f196;
	mul.f64 	%fd7, %fd6, 0d3FE0000000000000;
	ld.global.f32 	%f173, [%rd14+4];
	cvt.f64.f32 	%fd8, %f173;
	fma.rn.f64 	%fd9, %fd7, %fd3, %fd8;
	cvt.rn.f32.f64 	%f174, %fd9;
	st.global.f32 	[%rd14+4], %f174;
	cvt.f64.f32 	%fd10, %f197;
	mul.f64 	%fd11, %fd10, 0d3FE0000000000000;
	ld.global.f32 	%f175, [%rd14+8];
	cvt.f64.f32 	%fd12, %f175;
	fma.rn.f64 	%fd13, %fd11, %fd3, %fd12;
	cvt.rn.f32.f64 	%f176, %fd13;
	st.global.f32 	[%rd14+8], %f176;
$L__BB0_15:
	ret;

}
	// .globl	_Z6d_inteP6float4P6float3S2_fi
.visible .entry _Z6d_inteP6float4P6float3S2_fi(
	.param .u64 .ptr .align 1 _Z6d_inteP6float4P6float3S2_fi_param_0,
	.param .u64 .ptr .align 1 _Z6d_inteP6float4P6float3S2_fi_param_1,
	.param .u64 .ptr .align 1 _Z6d_inteP6float4P6float3S2_fi_param_2,
	.param .f32 _Z6d_inteP6float4P6float3S2_fi_param_3,
	.param .u32 _Z6d_inteP6float4P6float3S2_fi_param_4
)
{
	.reg .pred 	%p<10>;
	.reg .b32 	%r<42>;
	.reg .b32 	%f<207>;
	.reg .b64 	%rd<15>;

	ld.param.u64 	%rd5, [_Z6d_inteP6float4P6float3S2_fi_param_0];
	ld.param.u64 	%rd3, [_Z6d_inteP6float4P6float3S2_fi_param_1];
	ld.param.u64 	%rd4, [_Z6d_inteP6float4P6float3S2_fi_param_2];
	ld.param.f32 	%f37, [_Z6d_inteP6float4P6float3S2_fi_param_3];
	ld.param.u32 	%r20, [_Z6d_inteP6float4P6float3S2_fi_param_4];
	cvta.to.global.u64 	%rd1, %rd5;
	mov.u32 	%r21, %ctaid.x;
	mov.u32 	%r1, %ntid.x;
	mov.u32 	%r2, %tid.x;
	mad.lo.s32 	%r3, %r21, %r1, %r2;
	setp.ge.s32 	%p1, %r3, %r20;
	@%p1 bra 	$L__BB1_15;
	cvta.to.global.u64 	%rd6, %rd3;
	mul.wide.s32 	%rd7, %r3, 12;
	add.s64 	%rd2, %rd6, %rd7;
	ld.global.f32 	%f39, [%rd2];
	mul.wide.s32 	%rd8, %r3, 16;
	add.s64 	%rd9, %rd1, %rd8;
	.pragma "used_bytes_mask 4095";
	ld.global.v4.f32 	{%f40, %f41, %f42, %f43}, [%rd9];
	fma.rn.f32 	%f1, %f37, %f39, %f40;
	st.global.f32 	[%rd9], %f1;
	ld.global.f32 	%f44, [%rd2+4];
	fma.rn.f32 	%f2, %f37, %f44, %f41;
	st.global.f32 	[%rd9+4], %f2;
	ld.global.f32 	%f45, [%rd2+8];
	fma.rn.f32 	%f3, %f37, %f45, %f42;
	st.global.f32 	[%rd9+8], %f3;
	setp.lt.s32 	%p2, %r20, 1;
	mov.f32 	%f203, 0f00000000;
	mov.f32 	%f202, %f203;
	mov.f32 	%f201, %f203;
	@%p2 bra 	$L__BB1_14;
	shl.b32 	%r23, %r2, 4;
	mov.u32 	%r24, sharedPosition;
	add.s32 	%r4, %r24, %r23;
	and.b32  	%r5, %r1, 2044;
	and.b32  	%r6, %r1, 1;
	and.b32  	%r25, %r1, -4;
	neg.s32 	%r7, %r25;
	mov.f32 	%f201, 0f00000000;
	mov.b32 	%r36, 0;
	mov.u32 	%r37, %r36;
	mov.f32 	%f202, %f201;
	mov.f32 	%f203, %f201;
$L__BB1_3:
	mad.lo.s32 	%r10, %r36, %r1, %r2;
	setp.ge.s32 	%p3, %r10, %r20;
	@%p3 bra 	$L__BB1_5;
	mul.wide.s32 	%rd10, %r10, 16;
	add.s64 	%rd11, %rd1, %rd10;
	ld.global.v4.f32 	{%f47, %f48, %f49, %f50}, [%rd11];
	st.shared.v4.f32 	[%r4], {%f47, %f48, %f49, %f50};
$L__BB1_5:
	setp.lt.u32 	%p4, %r1, 4;
	bar.sync 	0;
	mov.b32 	%r41, 0;
	@%p4 bra 	$L__BB1_8;
	mov.u32 	%r28, sharedPosition;
	add.s32 	%r38, %r28, 32;
	mov.u32 	%r39, %r7;
$L__BB1_7:
	.pragma "nounroll";
	ld.shared.v4.f32 	{%f52, %f53, %f54, %f55}, [%r38+-32];
	sub.f32 	%f56, %f52, %f1;
	sub.f32 	%f57, %f53, %f2;
	sub.f32 	%f58, %f54, %f3;
	mul.f32 	%f59, %f57, %f57;
	fma.rn.f32 	%f60, %f56, %f56, %f59;
	fma.rn.f32 	%f61, %f58, %f58, %f60;
	add.f32 	%f62, %f61, 0f3089705F;
	mul.f32 	%f63, %f62, %f62;
	mul.f32 	%f64, %f62, %f63;
	sqrt.rn.f32 	%f65, %f64;
	rcp.rn.f32 	%f66, %f65;
	mul.f32 	%f67, %f55, %f66;
	fma.rn.f32 	%f68, %f56, %f67, %f201;
	fma.rn.f32 	%f69, %f57, %f67, %f202;
	fma.rn.f32 	%f70, %f58, %f67, %f203;
	ld.shared.v4.f32 	{%f71, %f72, %f73, %f74}, [%r38+-16];
	sub.f32 	%f75, %f71, %f1;
	sub.f32 	%f76, %f72, %f2;
	sub.f32 	%f77, %f73, %f3;
	mul.f32 	%f78, %f76, %f76;
	fma.rn.f32 	%f79, %f75, %f75, %f78;
	fma.rn.f32 	%f80, %f77, %f77, %f79;
	add.f32 	%f81, %f80, 0f3089705F;
	mul.f32 	%f82, %f81, %f81;
	mul.f32 	%f83, %f81, %f82;
	sqrt.rn.f32 	%f84, %f83;
	rcp.rn.f32 	%f85, %f84;
	mul.f32 	%f86, %f74, %f85;
	fma.rn.f32 	%f87, %f75, %f86, %f68;
	fma.rn.f32 	%f88, %f76, %f86, %f69;
	fma.rn.f32 	%f89, %f77, %f86, %f70;
	ld.shared.v4.f32 	{%f90, %f91, %f92, %f93}, [%r38];
	sub.f32 	%f94, %f90, %f1;
	sub.f32 	%f95, %f91, %f2;
	sub.f32 	%f96, %f92, %f3;
	mul.f32 	%f97, %f95, %f95;
	fma.rn.f32 	%f98, %f94, %f94, %f97;
	fma.rn.f32 	%f99, %f96, %f96, %f98;
	add.f32 	%f100, %f99, 0f3089705F;
	mul.f32 	%f101, %f100, %f100;
	mul.f32 	%f102, %f100, %f101;
	sqrt.rn.f32 	%f103, %f102;
	rcp.rn.f32 	%f104, %f103;
	mul.f32 	%f105, %f93, %f104;
	fma.rn.f32 	%f106, %f94, %f105, %f87;
	fma.rn.f32 	%f107, %f95, %f105, %f88;
	fma.rn.f32 	%f108, %f96, %f105, %f89;
	ld.shared.v4.f32 	{%f109, %f110, %f111, %f112}, [%r38+16];
	sub.f32 	%f113, %f109, %f1;
	sub.f32 	%f114, %f110, %f2;
	sub.f32 	%f115, %f111, %f3;
	mul.f32 	%f116, %f114, %f114;
	fma.rn.f32 	%f117, %f113, %f113, %f116;
	fma.rn.f32 	%f118, %f115, %f115, %f117;
	add.f32 	%f119, %f118, 0f3089705F;
	mul.f32 	%f120, %f119, %f119;
	mul.f32 	%f121, %f119, %f120;
	sqrt.rn.f32 	%f122, %f121;
	rcp.rn.f32 	%f123, %f122;
	mul.f32 	%f124, %f112, %f123;
	fma.rn.f32 	%f201, %f113, %f124, %f106;
	fma.rn.f32 	%f202, %f114, %f124, %f107;
	fma.rn.f32 	%f203, %f115, %f124, %f108;
	add.s32 	%r39, %r39, 4;
	add.s32 	%r38, %r38, 64;
	setp.ne.s32 	%p5, %r39, 0;
	mov.u32 	%r41, %r5;
	@%p5 bra 	$L__BB1_7;
$L__BB1_8:
	and.b32  	%r29, %r1, 3;
	setp.eq.s32 	%p6, %r29, 0;
	@%p6 bra 	$L__BB1_13;
	setp.eq.s32 	%p7, %r29, 1;
	@%p7 bra 	$L__BB1_11;
	shl.b32 	%r30, %r41, 4;
	mov.u32 	%r31, sharedPosition;
	add.s32 	%r32, %r31, %r30;
	ld.shared.v4.f32 	{%f126, %f127, %f128, %f129}, [%r32];
	sub.f32 	%f130, %f126, %f1;
	sub.f32 	%f131, %f127, %f2;
	sub.f32 	%f132, %f128, %f3;
	mul.f32 	%f133, %f131, %f131;
	fma.rn.f32 	%f134, %f130, %f130, %f133;
	fma.rn.f32 	%f135, %f132, %f132, %f134;
	add.f32 	%f136, %f135, 0f3089705F;
	mul.f32 	%f137, %f136, %f136;
	mul.f32 	%f138, %f136, %f137;
	sqrt.rn.f32 	%f139, %f138;
	rcp.rn.f32 	%f140, %f139;
	mul.f32 	%f141, %f129, %f140;
	fma.rn.f32 	%f142, %f130, %f141, %f201;
	fma.rn.f32 	%f143, %f131, %f141, %f202;
	fma.rn.f32 	%f144, %f132, %f141, %f203;
	ld.shared.v4.f32 	{%f145, %f146, %f147, %f148}, [%r32+16];
	sub.f32 	%f149, %f145, %f1;
	sub.f32 	%f150, %f146, %f2;
	sub.f32 	%f151, %f147, %f3;
	mul.f32 	%f152, %f150, %f150;
	fma.rn.f32 	%f153, %f149, %f149, %f152;
	fma.rn.f32 	%f154, %f151, %f151, %f153;
	add.f32 	%f155, %f154, 0f3089705F;
	mul.f32 	%f156, %f155, %f155;
	mul.f32 	%f157, %f155, %f156;
	sqrt.rn.f32 	%f158, %f157;
	rcp.rn.f32 	%f159, %f158;
	mul.f32 	%f160, %f148, %f159;
	fma.rn.f32 	%f201, %f149, %f160, %f142;
	fma.rn.f32 	%f202, %f150, %f160, %f143;
	fma.rn.f32 	%f203, %f151, %f160, %f144;
	add.s32 	%r41, %r41, 2;
$L__BB1_11:
	setp.eq.s32 	%p8, %r6, 0;
	@%p8 bra 	$L__BB1_13;
	shl.b32 	%r33, %r41, 4;
	mov.u32 	%r34, sharedPosition;
	add.s32 	%r35, %r34, %r33;
	ld.shared.v4.f32 	{%f161, %f162, %f163, %f164}, [%r35];
	sub.f32 	%f165, %f161, %f1;
	sub.f32 	%f166, %f162, %f2;
	sub.f32 	%f167, %f163, %f3;
	mul.f32 	%f168, %f166, %f166;
	fma.rn.f32 	%f169, %f165, %f165, %f168;
	fma.rn.f32 	%f170, %f167, %f167, %f169;
	add.f32 	%f171, %f170, 0f3089705F;
	mul.f32 	%f172, %f171, %f171;
	mul.f32 	%f173, %f171, %f172;
	sqrt.rn.f32 	%f174, %f173;
	rcp.rn.f32 	%f175, %f174;
	mul.f32 	%f176, %f164, %f175;
	fma.rn.f32 	%f201, %f165, %f176, %f201;
	fma.rn.f32 	%f202, %f166, %f176, %f202;
	fma.rn.f32 	%f203, %f167, %f176, %f203;
$L__BB1_13:
	bar.sync 	0;
	add.s32 	%r37, %r37, %r1;
	add.s32 	%r36, %r36, 1;
	setp.lt.s32 	%p9, %r37, %r20;
	@%p9 bra 	$L__BB1_3;
$L__BB1_14:
	cvta.to.global.u64 	%rd12, %rd4;
	mul.wide.s32 	%rd13, %r3, 12;
	add.s64 	%rd14, %rd12, %rd13;
	st.global.f32 	[%rd14], %f201;
	st.global.f32 	[%rd14+4], %f202;
	st.global.f32 	[%rd14+8], %f203;
	ld.global.f32 	%f177, [%rd2];
	fma.rn.f32 	%f178, %f37, %f201, %f177;
	st.global.f32 	[%rd2], %f178;
	ld.global.f32 	%f179, [%rd2+4];
	fma.rn.f32 	%f180, %f37, %f202, %f179;
	st.global.f32 	[%rd2+4], %f180;
	ld.global.f32 	%f181, [%rd2+8];
	fma.rn.f32 	%f182, %f37, %f203, %f181;
	st.global.f32 	[%rd2+8], %f182;
$L__BB1_15:
	ret;

}


// ===== COMPILED SASS (sm_100) =====

	.target	sm_100

	.elftype	@"ET_EXEC"


//--------------------- .note.nv.tkinfo           --------------------------
	.section	.note.nv.tkinfo,"",@"SHT_NOTE"
	.sectionflags	@"SHF_NOTE_NV_TKINFO"
	.tkinfo
        /*0018*/ 	.word	0x00000002
        /*0030*/ 	.string	""
        /*0030*/ 	.string	"ptxas"
        /*0030*/ 	.string	"Cuda compilation tools, release 13.0, V13.0.88"
        /*0030*/ 	.string	"Build cuda_13.0.r13.0/compiler.36424714_0"
        /*0030*/ 	.string	"-arch sm_100 -m 64 "



//--------------------- .note.nv.cuinfo           --------------------------
	.section	.note.nv.cuinfo,"",@"SHT_NOTE"
	.sectionflags	@"SHF_NOTE_NV_CUINFO"
        /*0018*/ 	.short	0x0002
        /*001a*/ 	.short	0x0064
        /*001c*/ 	.short	0x0082
	.zero		2


//--------------------- .nv.info                  --------------------------
	.section	.nv.info,"",@"SHT_CUDA_INFO"
	.align	4


	//----- nvinfo : EIATTR_REGCOUNT
	.align		4
        /*0000*/ 	.byte	0x04, 0x2f
        /*0002*/ 	.short	(.L_1 - .L_0)
	.align		4
.L_0:
        /*0004*/ 	.word	index@(_Z12d_preprocessP6float4P6float3S2_fi)
        /*0008*/ 	.word	0x00000020


	//----- nvinfo : EIATTR_FRAME_SIZE
	.align		4
.L_1:
        /*000c*/ 	.byte	0x04, 0x11
        /*000e*/ 	.short	(.L_3 - .L_2)
	.align		4
.L_2:
        /*0010*/ 	.word	index@($__internal_3_$__cuda_sm20_sqrt_rn_f32_slowpath)
        /*0014*/ 	.word	0x00000000


	//----- nvinfo : EIATTR_FRAME_SIZE
	.align		4
.L_3:
        /*0018*/ 	.byte	0x04, 0x11
        /*001a*/ 	.short	(.L_5 - .L_4)
	.align		4
.L_4:
        /*001c*/ 	.word	index@($__internal_2_$__cuda_sm20_rcp_rn_f32_slowpath)
        /*0020*/ 	.word	0x00000000


	//----- nvinfo : EIATTR_FRAME_SIZE
	.align		4
.L_5:
        /*0024*/ 	.byte	0x04, 0x11
        /*0026*/ 	.short	(.L_7 - .L_6)
	.align		4
.L_6:
        /*0028*/ 	.word	index@(_Z12d_preprocessP6float4P6float3S2_fi)
        /*002c*/ 	.word	0x00000000


	//----- nvinfo : EIATTR_REGCOUNT
	.align		4
.L_7:
        /*0030*/ 	.byte	0x04, 0x2f
        /*0032*/ 	.short	(.L_9 - .L_8)
	.align		4
.L_8:
        /*0034*/ 	.word	index@(_Z6d_inteP6float4P6float3S2_fi)
        /*0038*/ 	.word	0x00000020


	//----- nvinfo : EIATTR_FRAME_SIZE
	.align		4
.L_9:
        /*003c*/ 	.byte	0x04, 0x11
        /*003e*/ 	.short	(.L_11 - .L_10)
	.align		4
.L_10:
        /*0040*/ 	.word	index@($__internal_1_$__cuda_sm20_sqrt_rn_f32_slowpath)
        /*0044*/ 	.word	0x00000000


	//----- nvinfo : EIATTR_FRAME_SIZE
	.align		4
.L_11:
        /*0048*/ 	.byte	0x04, 0x11
        /*004a*/ 	.short	(.L_13 - .L_12)
	.align		4
.L_12:
        /*004c*/ 	.word	index@($__internal_0_$__cuda_sm20_rcp_rn_f32_slowpath)
        /*0050*/ 	.word	0x00000000


	//----- nvinfo : EIATTR_FRAME_SIZE
	.align		4
.L_13:
        /*0054*/ 	.byte	0x04, 0x11
        /*0056*/ 	.short	(.L_15 - .L_14)
	.align		4
.L_14:
        /*0058*/ 	.word	index@(_Z6d_inteP6float4P6float3S2_fi)
        /*005c*/ 	.word	0x00000000


	//----- nvinfo : EIATTR_MIN_STACK_SIZE
	.align		4
.L_15:
        /*0060*/ 	.byte	0x04, 0x12
        /*0062*/ 	.short	(.L_17 - .L_16)
	.align		4
.L_16:
        /*0064*/ 	.word	index@(_Z6d_inteP6float4P6float3S2_fi)
        /*0068*/ 	.word	0x00000000


	//----- nvinfo : EIATTR_MIN_STACK_SIZE
	.align		4
.L_17:
        /*006c*/ 	.byte	0x04, 0x12
        /*006e*/ 	.short	(.L_19 - .L_18)
	.align		4
.L_18:
        /*0070*/ 	.word	index@(_Z12d_preprocessP6float4P6float3S2_fi)
        /*0074*/ 	.word	0x00000000
.L_19:


//--------------------- .nv.compat                --------------------------
	.section	.nv.compat,"",@"SHT_CUDA_COMPAT_INFO"
	.align	4
        /*0000*/ 	.byte	0x02, 0x09, 0x00, 0x00, 0x02, 0x02, 0x01, 0x00, 0x02, 0x05, 0x05, 0x00, 0x03, 0x07, 0x01, 0x01
        /*0010*/ 	.byte	0x02, 0x03, 0x00, 0x00, 0x02, 0x06, 0x01, 0x00, 0x04, 0x0b, 0x08, 0x00, 0x01, 0x00, 0x00, 0x00
        /*0020*/ 	.byte	0x00, 0x00, 0x00, 0x00


//--------------------- .nv.info._Z6d_inteP6float4P6float3S2_fi --------------------------
	.section	.nv.info._Z6d_inteP6float4P6float3S2_fi,"",@"SHT_CUDA_INFO"
	.sectionflags	@""
	.align	4


	//----- nvinfo : EIATTR_CUDA_API_VERSION
	.align		4
        /*0000*/ 	.byte	0x04, 0x37
        /*0002*/ 	.short	(.L_21 - .L_20)
.L_20:
        /*0004*/ 	.word	0x00000082


	//----- nvinfo : EIATTR_KPARAM_INFO
	.align		4
.L_21:
        /*0008*/ 	.byte	0x04, 0x17
        /*000a*/ 	.short	(.L_23 - .L_22)
.L_22:
        /*000c*/ 	.word	0x00000000
        /*0010*/ 	.short	0x0004
        /*0012*/ 	.short	0x001c
        /*0014*/ 	.byte	0x00, 0xf0, 0x11, 0x00


	//----- nvinfo : EIATTR_KPARAM_INFO
	.align		4
.L_23:
        /*0018*/ 	.byte	0x04, 0x17
        /*001a*/ 	.short	(.L_25 - .L_24)
.L_24:
        /*001c*/ 	.word	0x00000000
        /*0020*/ 	.short	0x0003
        /*0022*/ 	.short	0x0018
        /*0024*/ 	.byte	0x00, 0xf0, 0x11, 0x00


	//----- nvinfo : EIATTR_KPARAM_INFO
	.align		4
.L_25:
        /*0028*/ 	.byte	0x04, 0x17
        /*002a*/ 	.short	(.L_27 - .L_26)
.L_26:
        /*002c*/ 	.word	0x00000000
        /*0030*/ 	.short	0x0002
        /*0032*/ 	.short	0x0010
        /*0034*/ 	.byte	0x00, 0xf5, 0x21, 0x00


	//----- nvinfo : EIATTR_KPARAM_INFO
	.align		4
.L_27:
        /*0038*/ 	.byte	0x04, 0x17
        /*003a*/ 	.short	(.L_29 - .L_28)
.L_28:
        /*003c*/ 	.word	0x00000000
        /*0040*/ 	.short	0x0001
        /*0042*/ 	.short	0x0008
        /*0044*/ 	.byte	0x00, 0xf5, 0x21, 0x00


	//----- nvinfo : EIATTR_KPARAM_INFO
	.align		4
.L_29:
        /*0048*/ 	.byte	0x04, 0x17
        /*004a*/ 	.short	(.L_31 - .L_30)
.L_30:
        /*004c*/ 	.word	0x00000000
        /*0050*/ 	.short	0x0000
        /*0052*/ 	.short	0x0000
        /*0054*/ 	.byte	0x00, 0xf5, 0x21, 0x00


	//----- nvinfo : EIATTR_SPARSE_MMA_MASK
	.align		4
.L_31:
        /*0058*/ 	.byte	0x03, 0x50
        /*005a*/ 	.short	0x0000


	//----- nvinfo : EIATTR_MAXREG_COUNT
	.align		4
        /*005c*/ 	.byte	0x03, 0x1b
        /*005e*/ 	.short	0x00ff


	//----- nvinfo : EIATTR_NUM_BARRIERS
	.align		4
        /*0060*/ 	.byte	0x02, 0x4c
        /*0062*/ 	.byte	0x01
	.zero		1


	//----- nvinfo : EIATTR_MERCURY_ISA_VERSION
	.align		4
        /*0064*/ 	.byte	0x03, 0x5f
        /*0066*/ 	.short	0x0101


	//----- nvinfo : EIATTR_UNUSED_LOAD_BYTE_OFFSET
	.align		4
        /*0068*/ 	.byte	0x04, 0x44
        /*006a*/ 	.short	(.L_33 - .L_32)


	//   ....[0]....
.L_32:
        /*006c*/ 	.word	0x000000d0
        /*0070*/ 	.word	0x00000fff


	//----- nvinfo : EIATTR_VRC_CTA_INIT_COUNT
	.align		4
.L_33:
        /*0074*/ 	.byte	0x02, 0x4a
	.zero		1
	.zero		1


	//----- nvinfo : EIATTR_EXIT_INSTR_OFFSETS
	.align		4
        /*0078*/ 	.byte	0x04, 0x1c
        /*007a*/ 	.short	(.L_35 - .L_34)


	//   ....[0]....
.L_34:
        /*007c*/ 	.word	0x00000070


	//   ....[1]....
        /*0080*/ 	.word	0x00001860


	//----- nvinfo : EIATTR_CRS_STACK_SIZE
	.align		4
.L_35:
        /*0084*/ 	.byte	0x04, 0x1e
        /*0086*/ 	.short	(.L_37 - .L_36)
.L_36:
        /*0088*/ 	.word	0x00000000


	//----- nvinfo : EIATTR_CBANK_PARAM_SIZE
	.align		4
.L_37:
        /*008c*/ 	.byte	0x03, 0x19
        /*008e*/ 	.short	0x0020


	//----- nvinfo : EIATTR_PARAM_CBANK
	.align		4
        /*0090*/ 	.byte	0x04, 0x0a
        /*0092*/ 	.short	(.L_39 - .L_38)
	.align		4
.L_38:
        /*0094*/ 	.word	index@(.nv.constant0._Z6d_inteP6float4P6float3S2_fi)
        /*0098*/ 	.short	0x0380
        /*009a*/ 	.short	0x0020


	//----- nvinfo : EIATTR_SW_WAR
	.align		4
.L_39:
        /*009c*/ 	.byte	0x04, 0x36
        /*009e*/ 	.short	(.L_41 - .L_40)
.L_40:
        /*00a0*/ 	.word	0x00000008
.L_41:


//--------------------- .nv.info._Z12d_preprocessP6float4P6float3S2_fi --------------------------
	.section	.nv.info._Z12d_preprocessP6float4P6float3S2_fi,"",@"SHT_CUDA_INFO"
	.sectionflags	@""
	.align	4


	//----- nvinfo : EIATTR_CUDA_API_VERSION
	.align		4
        /*0000*/ 	.byte	0x04, 0x37
        /*0002*/ 	.short	(.L_43 - .L_42)
.L_42:
        /*0004*/ 	.word	0x00000082


	//----- nvinfo : EIATTR_KPARAM_INFO
	.align		4
.L_43:
        /*0008*/ 	.byte	0x04, 0x17
        /*000a*/ 	.short	(.L_45 - .L_44)
.L_44:
        /*000c*/ 	.word	0x00000000
        /*0010*/ 	.short	0x0004
        /*0012*/ 	.short	0x001c
        /*0014*/ 	.byte	0x00, 0xf0, 0x11, 0x00


	//----- nvinfo : EIATTR_KPARAM_INFO
	.align		4
.L_45:
        /*0018*/ 	.byte	0x04, 0x17
        /*001a*/ 	.short	(.L_47 - .L_46)
.L_46:
        /*001c*/ 	.word	0x00000000
        /*0020*/ 	.short	0x0003
        /*0022*/ 	.short	0x0018
        /*0024*/ 	.byte	0x00, 0xf0, 0x11, 0x00


	//----- nvinfo : EIATTR_KPARAM_INFO
	.align		4
.L_47:
        /*0028*/ 	.byte	0x04, 0x17
        /*002a*/ 	.short	(.L_49 - .L_48)
.L_48:
        /*002c*/ 	.word	0x00000000
        /*0030*/ 	.short	0x0002
        /*0032*/ 	.short	0x0010
        /*0034*/ 	.byte	0x00, 0xf5, 0x21, 0x00


	//----- nvinfo : EIATTR_KPARAM_INFO
	.align		4
.L_49:
        /*0038*/ 	.byte	0x04, 0x17
        /*003a*/ 	.short	(.L_51 - .L_50)
.L_50:
        /*003c*/ 	.word	0x00000000
        /*0040*/ 	.short	0x0001
        /*0042*/ 	.short	0x0008
        /*0044*/ 	.byte	0x00, 0xf5, 0x21, 0x00


	//----- nvinfo : EIATTR_KPARAM_INFO
	.align		4
.L_51:
        /*0048*/ 	.byte	0x04, 0x17
        /*004a*/ 	.short	(.L_53 - .L_52)
.L_52:
        /*004c*/ 	.word	0x00000000
        /*0050*/ 	.short	0x0000
        /*0052*/ 	.short	0x0000
        /*0054*/ 	.byte	0x00, 0xf5, 0x21, 0x00


	//----- nvinfo : EIATTR_SPARSE_MMA_MASK
	.align		4
.L_53:
        /*0058*/ 	.byte	0x03, 0x50
        /*005a*/ 	.short	0x0000


	//----- nvinfo : EIATTR_MAXREG_COUNT
	.align		4
        /*005c*/ 	.byte	0x03, 0x1b
        /*005e*/ 	.short	0x00ff


	//----- nvinfo : EIATTR_NUM_BARRIERS
	.align		4
        /*0060*/ 	.byte	0x02, 0x4c
        /*0062*/ 	.byte	0x01
	.zero		1


	//----- nvinfo : EIATTR_MERCURY_ISA_VERSION
	.align		4
        /*0064*/ 	.byte	0x03, 0x5f
        /*0066*/ 	.short	0x0101


	//----- nvinfo : EIATTR_UNUSED_LOAD_BYTE_OFFSET
	.align		4
        /*0068*/ 	.byte	0x04, 0x44
        /*006a*/ 	.short	(.L_55 - .L_54)


	//   ....[0]....
.L_54:
        /*006c*/ 	.word	0x000000d0
        /*0070*/ 	.word	0x00000fff


	//----- nvinfo : EIATTR_VRC_CTA_INIT_COUNT
	.align		4
.L_55:
        /*0074*/ 	.byte	0x02, 0x4a
	.zero		1
	.zero		1


	//----- nvinfo : EIATTR_EXIT_INSTR_OFFSETS
	.align		4
        /*0078*/ 	.byte	0x04, 0x1c
        /*007a*/ 	.short	(.L_57 - .L_56)


	//   ....[0]....
.L_56:
        /*007c*/ 	.word	0x000016c0


	//   ....[1]....
        /*0080*/ 	.word	0x00001860


	//----- nvinfo : EIATTR_CRS_STACK_SIZE
	.align		4
.L_57:
        /*0084*/ 	.byte	0x04, 0x1e
        /*0086*/ 	.short	(.L_59 - .L_58)
.L_58:
        /*0088*/ 	.word	0x00000000


	//----- nvinfo : EIATTR_CBANK_PARAM_SIZE
	.align		4
.L_59:
        /*008c*/ 	.byte	0x03, 0x19
        /*008e*/ 	.short	0x0020


	//----- nvinfo : EIATTR_PARAM_CBANK
	.align		4
        /*0090*/ 	.byte	0x04, 0x0a
        /*0092*/ 	.short	(.L_61 - .L_60)
	.align		4
.L_60:
        /*0094*/ 	.word	index@(.nv.constant0._Z12d_preprocessP6float4P6float3S2_fi)
        /*0098*/ 	.short	0x0380
        /*009a*/ 	.short	0x0020


	//----- nvinfo : EIATTR_SW_WAR
	.align		4
.L_61:
        /*009c*/ 	.byte	0x04, 0x36
        /*009e*/ 	.short	(.L_63 - .L_62)
.L_62:
        /*00a0*/ 	.word	0x00000008
.L_63:


//--------------------- .nv.callgraph             --------------------------
	.section	.nv.callgraph,"",@"SHT_CUDA_CALLGRAPH"
	.align	4
	.sectionentsize	8
	.align		4
        /*0000*/ 	.word	0x00000000
	.align		4
        /*0004*/ 	.word	0xffffffff
	.align		4
        /*0008*/ 	.word	0x00000000
	.align		4
        /*000c*/ 	.word	0xfffffffe
	.align		4
        /*0010*/ 	.word	0x00000000
	.align		4
        /*0014*/ 	.word	0xfffffffd
	.align		4
        /*0018*/ 	.word	0x00000000
	.align		4
        /*001c*/ 	.word	0xfffffffc


//--------------------- .text._Z6d_inteP6float4P6float3S2_fi --------------------------
	.section	.text._Z6d_inteP6float4P6float3S2_fi,"ax",@progbits
	.align	128
        .global         _Z6d_inteP6float4P6float3S2_fi
        .type           _Z6d_inteP6float4P6float3S2_fi,@function
        .size           _Z6d_inteP6float4P6float3S2_fi,(.L_x_109 - _Z6d_inteP6float4P6float3S2_fi)
        .other          _Z6d_inteP6float4P6float3S2_fi,@"STO_CUDA_ENTRY STV_DEFAULT"
_Z6d_inteP6float4P6float3S2_fi:
.text._Z6d_inteP6float4P6float3S2_fi:
[----:B------:R-:W-:Y:S01]  /*0000*/  LDC R1, c[0x0][0x37c] ;  /* 0x0000df00ff017b82 */ /* 0x000fe20000000800 */
[----:B------:R-:W0:Y:S01]  /*0010*/  S2R R0, SR_TID.X ;  /* 0x0000000000007919 */ /* 0x000e220000002100 */
[----:B------:R-:W0:Y:S01]  /*0020*/  LDCU UR11, c[0x0][0x360] ;  /* 0x00006c00ff0b77ac */ /* 0x000e220008000800 */
[----:B------:R-:W0:Y:S01]  /*0030*/  S2R R3, SR_CTAID.X ;  /* 0x0000000000037919 */ /* 0x000e220000002500 */
[----:B------:R-:W1:Y:S01]  /*0040*/  LDCU UR4, c[0x0][0x39c] ;  /* 0x00007380ff0477ac */ /* 0x000e620008000800 */
[----:B0-----:R-:W-:-:S05]  /*0050*/  IMAD R6, R3, UR11, R0 ;  /* 0x0000000b03067c24 */ /* 0x001fca000f8e0200 */
[----:B-1----:R-:W-:-:S13]  /*0060*/  ISETP.GE.AND P0, PT, R6, UR4, PT ;  /* 0x0000000406007c0c */ /* 0x002fda000bf06270 */
[----:B------:R-:W-:Y:S05]  /*0070*/  @P0 EXIT ;  /* 0x000000000000094d */ /* 0x000fea0003800000 */
[----:B------:R-:W0:Y:S01]  /*0080*/  LDC.64 R12, c[0x0][0x380] ;  /* 0x0000e000ff0c7b82 */ /* 0x000e220000000a00 */
[----:B------:R-:W1:Y:S01]  /*0090*/  LDCU.64 UR12, c[0x0][0x358] ;  /* 0x00006b00ff0c77ac */ /* 0x000e620008000a00 */
[----:B------:R-:W2:Y:S06]  /*00a0*/  LDCU UR5, c[0x0][0x398] ;  /* 0x00007300ff0577ac */ /* 0x000eac0008000800 */
[----:B------:R-:W3:Y:S01]  /*00b0*/  LDC.64 R18, c[0x0][0x388] ;  /* 0x0000e200ff127b82 */ /* 0x000ee20000000a00 */
[----:B0-----:R-:W-:-:S05]  /*00c0*/  IMAD.WIDE R12, R6, 0x10, R12 ;  /* 0x00000010060c7825 */ /* 0x001fca00078e020c */
[----:B-1----:R-:W2:Y:S01]  /*00d0*/  LDG.E.128 R8, desc[UR12][R12.64] ;  /* 0x0000000c0c087981 */ /* 0x002ea2000c1e1d00 */
[----:B---3--:R-:W-:-:S05]  /*00e0*/  IMAD.WIDE R18, R6, 0xc, R18 ;  /* 0x0000000c06127825 */ /* 0x008fca00078e0212 */
[----:B------:R-:W2:Y:S02]  /*00f0*/  LDG.E R3, desc[UR12][R18.64] ;  /* 0x0000000c12037981 */ /* 0x000ea4000c1e1900 */
[----:B--2---:R-:W-:-:S05]  /*0100*/  FFMA R2, R3, UR5, R8 ;  /* 0x0000000503027c23 */ /* 0x004fca0008000008 */
[----:B------:R0:W-:Y:S04]  /*0110*/  STG.E desc[UR12][R12.64], R2 ;  /* 0x000000020c007986 */ /* 0x0001e8000c10190c */
[----:B------:R-:W2:Y:S02]  /*0120*/  LDG.E R4, desc[UR12][R18.64+0x4] ;  /* 0x0000040c12047981 */ /* 0x000ea4000c1e1900 */
[----:B--2---:R-:W-:-:S05]  /*0130*/  FFMA R3, R4, UR5, R9 ;  /* 0x0000000504037c23 */ /* 0x004fca0008000009 */
[----:B------:R0:W-:Y:S04]  /*0140*/  STG.E desc[UR12][R12.64+0x4], R3 ;  /* 0x000004030c007986 */ /* 0x0001e8000c10190c */
[----:B------:R-:W2:Y:S01]  /*0150*/  LDG.E R5, desc[UR12][R18.64+0x8] ;  /* 0x0000080c12057981 */ /* 0x000ea2000c1e1900 */
[----:B------:R-:W-:Y:S01]  /*0160*/  UISETP.GE.AND UP0, UPT, UR4, 0x1, UPT ;  /* 0x000000010400788c */ /* 0x000fe2000bf06270 */
[----:B------:R-:W-:Y:S01]  /*0170*/  HFMA2 R7, -RZ, RZ, 0, 0 ;  /* 0x00000000ff077431 */ /* 0x000fe200000001ff */
[----:B------:R-:W-:Y:S01]  /*0180*/  CS2R R16, SRZ ;  /* 0x0000000000107805 */ /* 0x000fe2000001ff00 */
[----:B--2---:R-:W-:-:S05]  /*0190*/  FFMA R4, R5, UR5, R10 ;  /* 0x0000000505047c23 */ /* 0x004fca000800000a */
[----:B------:R0:W-:Y:S01]  /*01a0*/  STG.E desc[UR12][R12.64+0x8], R4 ;  /* 0x000008040c007986 */ /* 0x0001e2000c10190c */
[----:B------:R-:W-:Y:S05]  /*01b0*/  BRA.U !UP0, `(.L_x_0) ;  /* 0x00000015086c7547 */ /* 0x000fea000b800000 */
[----:B------:R-:W1:Y:S01]  /*01c0*/  S2UR UR6, SR_CgaCtaId ;  /* 0x00000000000679c3 */ /* 0x000e620000008800 */
[----:B------:R-:W-:Y:S01]  /*01d0*/  UMOV UR4, 0x400 ;  /* 0x0000040000047882 */ /* 0x000fe20000000000 */
[----:B------:R-:W-:Y:S01]  /*01e0*/  ULOP3.LUT UR5, UR11, 0xfffffffc, URZ, 0xc0, !UPT ;  /* 0xfffffffc0b057892 */ /* 0x000fe2000f8ec0ff */
[----:B------:R-:W-:Y:S02]  /*01f0*/  MOV R7, RZ ;  /* 0x000000ff00077202 */ /* 0x000fe40000000f00 */
[----:B------:R-:W-:Y:S01]  /*0200*/  CS2R R16, SRZ ;  /* 0x0000000000107805 */ /* 0x000fe2000001ff00 */
[----:B------:R-:W-:Y:S02]  /*0210*/  ULOP3.LUT UR7, UR11, 0x7fc, URZ, 0xc0, !UPT ;  /* 0x000007fc0b077892 */ /* 0x000fe4000f8ec0ff */
[----:B------:R-:W-:-:S03]  /*0220*/  UIADD3 UR9, UPT, UPT, -UR5, URZ, URZ ;  /* 0x000000ff05097290 */ /* 0x000fc6000fffe1ff */
[----:B------:R-:W-:Y:S01]  /*0230*/  UMOV UR5, URZ ;  /* 0x000000ff00057c82 */ /* 0x000fe20008000000 */
[----:B-1----:R-:W-:-:S06]  /*0240*/  ULEA UR4, UR6, UR4, 0x18 ;  /* 0x0000000406047291 */ /* 0x002fcc000f8ec0ff */
[----:B------:R-:W-:Y:S01]  /*0250*/  LEA R5, R0, UR4, 0x4 ;  /* 0x0000000400057c11 */ /* 0x000fe2000f8e20ff */
[----:B------:R-:W-:-:S06]  /*0260*/  UMOV UR4, URZ ;  /* 0x000000ff00047c82 */ /* 0x000fcc0008000000 */
.L_x_47:
[----:B-1----:R-:W1:Y:S01]  /*0270*/  LDCU UR6, c[0x0][0x39c] ;  /* 0x00007380ff0677ac */ /* 0x002e620008000800 */
[----:B------:R-:W-:-:S05]  /*0280*/  MOV R11, UR4 ;  /* 0x00000004000b7c02 */ /* 0x000fca0008000f00 */
[----:B------:R-:W-:-:S05]  /*0290*/  IMAD R11, R11, UR11, R0 ;  /* 0x0000000b0b0b7c24 */ /* 0x000fca000f8e0200 */
[----:B-1----:R-:W-:-:S13]  /*02a0*/  ISETP.GE.AND P0, PT, R11, UR6, PT ;  /* 0x000000060b007c0c */ /* 0x002fda000bf06270 */
[----:B------:R-:W1:Y:S02]  /*02b0*/  @!P0 LDC.64 R8, c[0x0][0x380] ;  /* 0x0000e000ff088b82 */ /* 0x000e640000000a00 */
[----:B-1----:R-:W-:-:S06]  /*02c0*/  @!P0 IMAD.WIDE R8, R11, 0x10, R8 ;  /* 0x000000100b088825 */ /* 0x002fcc00078e0208 */
[----:B------:R-:W2:Y:S01]  /*02d0*/  @!P0 LDG.E.128 R8, desc[UR12][R8.64] ;  /* 0x0000000c08088981 */ /* 0x000ea2000c1e1d00 */
[----:B------:R-:W-:Y:S02]  /*02e0*/  UISETP.GE.U32.AND UP1, UPT, UR11, 0x4, UPT ;  /* 0x000000040b00788c */ /* 0x000fe4000bf26070 */
[----:B------:R-:W-:-:S04]  /*02f0*/  UIADD3 UR5, UPT, UPT, UR11, UR5, URZ ;  /* 0x000000050b057290 */ /* 0x000fc8000fffe0ff */
[----:B------:R-:W-:-:S03]  /*0300*/  UISETP.GE.AND UP0, UPT, UR5, UR6, UPT ;  /* 0x000000060500728c */ /* 0x000fc6000bf06270 */
[----:B------:R-:W-:Y:S01]  /*0310*/  UMOV UR6, URZ ;  /* 0x000000ff00067c82 */ /* 0x000fe20008000000 */
[----:B--2---:R1:W-:Y:S01]  /*0320*/  @!P0 STS.128 [R5], R8 ;  /* 0x0000000805008388 */ /* 0x0043e20000000c00 */
[----:B------:R-:W-:Y:S06]  /*0330*/  BAR.SYNC.DEFER_BLOCKING 0x0 ;  /* 0x0000000000007b1d */ /* 0x000fec0000010000 */
[----:B------:R-:W-:Y:S05]  /*0340*/  BRA.U !UP1, `(.L_x_1) ;  /* 0x0000000909cc7547 */ /* 0x000fea000b800000 */
[----:B------:R-:W2:Y:S01]  /*0350*/  S2UR UR8, SR_CgaCtaId ;  /* 0x00000000000879c3 */ /* 0x000ea20000008800 */
[----:B------:R-:W-:Y:S02]  /*0360*/  UMOV UR6, 0x400 ;  /* 0x0000040000067882 */ /* 0x000fe40000000000 */
[----:B--2---:R-:W-:-:S03]  /*0370*/  ULEA UR6, UR8, UR6, 0x18 ;  /* 0x0000000608067291 */ /* 0x004fc6000f8ec0ff */
[----:B------:R-:W-:Y:S01]  /*0380*/  UMOV UR8, UR9 ;  /* 0x0000000900087c82 */ /* 0x000fe20008000000 */
[----:B------:R-:W-:-:S12]  /*0390*/  UIADD3 UR6, UPT, UPT, UR6, 0x20, URZ ;  /* 0x0000002006067890 */ /* 0x000fd8000fffe0ff */
.L_x_26:
[----:B0-----:R-:W0:Y:S01]  /*03a0*/  LDS.128 R12, [UR6+-0x20] ;  /* 0xffffe006ff0c7984 */ /* 0x001e220008000c00 */
[----:B------:R-:W-:Y:S01]  /*03b0*/  BSSY.RECONVERGENT B0, `(.L_x_2) ;  /* 0x0000017000007945 */ /* 0x000fe20003800200 */
[----:B0-----:R-:W-:Y:S01]  /*03c0*/  FADD R13, -R3, R13 ;  /* 0x0000000d030d7221 */ /* 0x001fe20000000100 */
[----:B------:R-:W-:Y:S01]  /*03d0*/  FADD R26, -R2, R12 ;  /* 0x0000000c021a7221 */ /* 0x000fe20000000100 */
[----:B------:R-:W-:Y:S02]  /*03e0*/  FADD R27, -R4, R14 ;  /* 0x0000000e041b7221 */ /* 0x000fe40000000100 */
[----:B-1----:R-:W-:-:S04]  /*03f0*/  FMUL R9, R13, R13 ;  /* 0x0000000d0d097220 */ /* 0x002fc80000400000 */
[----:B------:R-:W-:-:S04]  /*0400*/  FFMA R8, R26, R26, R9 ;  /* 0x0000001a1a087223 */ /* 0x000fc80000000009 */
[----:B------:R-:W-:-:S04]  /*0410*/  FFMA R8, R27, R27, R8 ;  /* 0x0000001b1b087223 */ /* 0x000fc80000000008 */
[----:B------:R-:W-:-:S04]  /*0420*/  FADD R8, R8, 9.9999997171806853657e-10 ;  /* 0x3089705f08087421 */ /* 0x000fc80000000000 */
[----:B------:R-:W-:-:S04]  /*0430*/  FMUL R9, R8, R8 ;  /* 0x0000000808097220 */ /* 0x000fc80000400000 */
[----:B------:R-:W-:-:S04]  /*0440*/  FMUL R9, R8, R9 ;  /* 0x0000000908097220 */ /* 0x000fc80000400000 */
[----:B------:R0:W1:Y:S01]  /*0450*/  MUFU.RSQ R10, R9 ;  /* 0x00000009000a7308 */ /* 0x0000620000001400 */
[----:B------:R-:W-:-:S04]  /*0460*/  IADD3 R8, PT, PT, R9, -0xd000000, RZ ;  /* 0xf300000009087810 */ /* 0x000fc80007ffe0ff */
[----:B------:R-:W-:-:S13]  /*0470*/  ISETP.GT.U32.AND P0, PT, R8, 0x727fffff, PT ;  /* 0x727fffff0800780c */ /* 0x000fda0003f04070 */
[----:B01----:R-:W-:Y:S05]  /*0480*/  @!P0 BRA `(.L_x_3) ;  /* 0x0000000000148947 */ /* 0x003fea0003800000 */
[----:B------:R-:W-:Y:S02]  /*0490*/  MOV R10, R9 ;  /* 0x00000009000a7202 */ /* 0x000fe40000000f00 */
[----:B------:R-:W-:-:S07]  /*04a0*/  MOV R8, 0x4c0 ;  /* 0x000004c000087802 */ /* 0x000fce0000000f00 */
[----:B------:R-:W-:Y:S05]  /*04b0*/  CALL.REL.NOINC `($__internal_1_$__cuda_sm20_sqrt_rn_f32_slowpath) ;  /* 0x0000001400c07944 */ /* 0x000fea0003c00000 */
[----:B------:R-:W-:Y:S01]  /*04c0*/  MOV R8, R22 ;  /* 0x0000001600087202 */ /* 0x000fe20000000f00 */
[----:B------:R-:W-:Y:S06]  /*04d0*/  BRA `(.L_x_4) ;  /* 0x0000000000107947 */ /* 0x000fec0003800000 */
.L_x_3:
[----:B------:R-:W-:Y:S01]  /*04e0*/  FMUL.FTZ R8, R9, R10 ;  /* 0x0000000a09087220 */ /* 0x000fe20000410000 */
[----:B------:R-:W-:-:S03]  /*04f0*/  FMUL.FTZ R10, R10, 0.5 ;  /* 0x3f0000000a0a7820 */ /* 0x000fc60000410000 */
[----:B------:R-:W-:-:S04]  /*0500*/  FFMA R9, -R8, R8, R9 ;  /* 0x0000000808097223 */ /* 0x000fc80000000109 */
[----:B------:R-:W-:-:S07]  /*0510*/  FFMA R8, R9, R10, R8 ;  /* 0x0000000a09087223 */ /* 0x000fce0000000008 */
.L_x_4:
[----:B------:R-:W-:Y:S05]  /*0520*/  BSYNC.RECONVERGENT B0 ;  /* 0x0000000000007941 */ /* 0x000fea0003800200 */
.L_x_2:
[----:B------:R-:W-:Y:S01]  /*0530*/  IADD3 R9, PT, PT, R8, 0x1800000, RZ ;  /* 0x0180000008097810 */ /* 0x000fe20007ffe0ff */
[----:B------:R-:W-:Y:S03]  /*0540*/  BSSY.RECONVERGENT B0, `(.L_x_5) ;  /* 0x000000c000007945 */ /* 0x000fe60003800200 */
[----:B------:R-:W-:-:S04]  /*0550*/  LOP3.LUT R9, R9, 0x7f800000, RZ, 0xc0, !PT ;  /* 0x7f80000009097812 */ /* 0x000fc800078ec0ff */
[----:B------:R-:W-:-:S13]  /*0560*/  ISETP.GT.U32.AND P0, PT, R9, 0x1ffffff, PT ;  /* 0x01ffffff0900780c */ /* 0x000fda0003f04070 */
[----:B------:R-:W-:Y:S05]  /*0570*/  @P0 BRA `(.L_x_6) ;  /* 0x0000000000100947 */ /* 0x000fea0003800000 */
[----:B------:R-:W-:-:S07]  /*0580*/  MOV R10, 0x5a0 ;  /* 0x000005a0000a7802 */ /* 0x000fce0000000f00 */
[----:B------:R-:W-:Y:S05]  /*0590*/  CALL.REL.NOINC `($__internal_0_$__cuda_sm20_rcp_rn_f32_slowpath) ;  /* 0x0000001000b47944 */ /* 0x000fea0003c00000 */
[----:B------:R-:W-:Y:S01]  /*05a0*/  MOV R12, R8 ;  /* 0x00000008000c7202 */ /* 0x000fe20000000f00 */
[----:B------:R-:W-:Y:S06]  /*05b0*/  BRA `(.L_x_7) ;  /* 0x0000000000107947 */ /* 0x000fec0003800000 */
.L_x_6:
[----:B------:R-:W0:Y:S02]  /*05c0*/  MUFU.RCP R9, R8 ;  /* 0x0000000800097308 */ /* 0x000e240000001000 */
[----:B0-----:R-:W-:-:S04]  /*05d0*/  FFMA R10, R9, R8, -1 ;  /* 0xbf800000090a7423 */ /* 0x001fc80000000008 */
[----:B------:R-:W-:-:S04]  /*05e0*/  FADD.FTZ R10, -R10, -RZ ;  /* 0x800000ff0a0a7221 */ /* 0x000fc80000010100 */
[----:B------:R-:W-:-:S07]  /*05f0*/  FFMA R12, R9, R10, R9 ;  /* 0x0000000a090c7223 */ /* 0x000fce0000000009 */
.L_x_7:
[----:B------:R-:W-:Y:S05]  /*0600*/  BSYNC.RECONVERGENT B0 ;  /* 0x0000000000007941 */ /* 0x000fea0003800200 */
.L_x_5:
[----:B------:R-:W0:Y:S01]  /*0610*/  LDS.128 R8, [UR6+-0x10] ;  /* 0xfffff006ff087984 */ /* 0x000e220008000c00 */
[----:B------:R-:W-:Y:S01]  /*0620*/  FMUL R12, R15, R12 ;  /* 0x0000000c0f0c7220 */ /* 0x000fe20000400000 */
[----:B------:R-:W-:Y:S03]  /*0630*/  BSSY.RECONVERGENT B0, `(.L_x_8) ;  /* 0x0000018000007945 */ /* 0x000fe60003800200 */
[-C--:B------:R-:W-:Y:S01]  /*0640*/  FFMA R7, R26, R12.reuse, R7 ;  /* 0x0000000c1a077223 */ /* 0x080fe20000000007 */
[-C--:B------:R-:W-:Y:S01]  /*0650*/  FFMA R26, R13, R12.reuse, R16 ;  /* 0x0000000c0d1a7223 */ /* 0x080fe20000000010 */
[----:B------:R-:W-:Y:S01]  /*0660*/  FFMA R27, R27, R12, R17 ;  /* 0x0000000c1b1b7223 */ /* 0x000fe20000000011 */
[----:B0-----:R-:W-:Y:S01]  /*0670*/  FADD R9, -R3, R9 ;  /* 0x0000000903097221 */ /* 0x001fe20000000100 */
[----:B------:R-:W-:Y:S01]  /*0680*/  FADD R20, -R2, R8 ;  /* 0x0000000802147221 */ /* 0x000fe20000000100 */
[----:B------:R-:W-:-:S02]  /*0690*/  FADD R25, -R4, R10 ;  /* 0x0000000a04197221 */ /* 0x000fc40000000100 */
[----:B------:R-:W-:-:S04]  /*06a0*/  FMUL R21, R9, R9 ;  /* 0x0000000909157220 */ /* 0x000fc80000400000 */
        /* <DEDUP_REMOVED lines=9> */
[----:B------:R-:W-:-:S07]  /*0740*/  MOV R8, 0x760 ;  /* 0x0000076000087802 */ /* 0x000fce0000000f00 */
[----:B------:R-:W-:Y:S05]  /*0750*/  CALL.REL.NOINC `($__internal_1_$__cuda_sm20_sqrt_rn_f32_slowpath) ;  /* 0x0000001400187944 */ /* 0x000fea0003c00000 */
[----:B------:R-:W-:Y:S05]  /*0760*/  BRA `(.L_x_10) ;  /* 0x0000000000107947 */ /* 0x000fea0003800000 */
.L_x_9:
[----:B------:R-:W-:Y:S01]  /*0770*/  FMUL.FTZ R22, R10, R21 ;  /* 0x000000150a167220 */ /* 0x000fe20000410000 */
[----:B------:R-:W-:-:S03]  /*0780*/  FMUL.FTZ R8, R21, 0.5 ;  /* 0x3f00000015087820 */ /* 0x000fc60000410000 */
[----:B------:R-:W-:-:S04]  /*0790*/  FFMA R13, -R22, R22, R10 ;  /* 0x00000016160d7223 */ /* 0x000fc8000000010a */
[----:B------:R-:W-:-:S07]  /*07a0*/  FFMA R22, R13, R8, R22 ;  /* 0x000000080d167223 */ /* 0x000fce0000000016 */
.L_x_10:
[----:B------:R-:W-:Y:S05]  /*07b0*/  BSYNC.RECONVERGENT B0 ;  /* 0x0000000000007941 */ /* 0x000fea0003800200 */
.L_x_8:
[----:B------:R-:W-:Y:S01]  /*07c0*/  IADD3 R8, PT, PT, R22, 0x1800000, RZ ;  /* 0x0180000016087810 */ /* 0x000fe20007ffe0ff */
[----:B------:R-:W-:Y:S03]  /*07d0*/  BSSY.RECONVERGENT B0, `(.L_x_11) ;  /* 0x000000c000007945 */ /* 0x000fe60003800200 */
[----:B------:R-:W-:-:S04]  /*07e0*/  LOP3.LUT R8, R8, 0x7f800000, RZ, 0xc0, !PT ;  /* 0x7f80000008087812 */ /* 0x000fc800078ec0ff */
[----:B------:R-:W-:-:S13]  /*07f0*/  ISETP.GT.U32.AND P0, PT, R8, 0x1ffffff, PT ;  /* 0x01ffffff0800780c */ /* 0x000fda0003f04070 */
[----:B------:R-:W-:Y:S05]  /*0800*/  @P0 BRA `(.L_x_12) ;  /* 0x0000000000100947 */ /* 0x000fea0003800000 */
[----:B------:R-:W-:Y:S02]  /*0810*/  MOV R8, R22 ;  /* 0x0000001600087202 */ /* 0x000fe40000000f00 */
[----:B------:R-:W-:-:S07]  /*0820*/  MOV R10, 0x840 ;  /* 0x00000840000a7802 */ /* 0x000fce0000000f00 */
[----:B------:R-:W-:Y:S05]  /*0830*/  CALL.REL.NOINC `($__internal_0_$__cuda_sm20_rcp_rn_f32_slowpath) ;  /* 0x00000010000c7944 */ /* 0x000fea0003c00000 */
[----:B------:R-:W-:Y:S05]  /*0840*/  BRA `(.L_x_13) ;  /* 0x0000000000107947 */ /* 0x000fea0003800000 */
.L_x_12:
[----:B------:R-:W0:Y:S02]  /*0850*/  MUFU.RCP R13, R22 ;  /* 0x00000016000d7308 */ /* 0x000e240000001000 */
[----:B0-----:R-:W-:-:S04]  /*0860*/  FFMA R8, R13, R22, -1 ;  /* 0xbf8000000d087423 */ /* 0x001fc80000000016 */
[----:B------:R-:W-:-:S04]  /*0870*/  FADD.FTZ R8, -R8, -RZ ;  /* 0x800000ff08087221 */ /* 0x000fc80000010100 */
[----:B------:R-:W-:-:S07]  /*0880*/  FFMA R8, R13, R8, R13 ;  /* 0x000000080d087223 */ /* 0x000fce000000000d */
.L_x_13:
[----:B------:R-:W-:Y:S05]  /*0890*/  BSYNC.RECONVERGENT B0 ;  /* 0x0000000000007941 */ /* 0x000fea0003800200 */
.L_x_11:
[----:B------:R-:W0:Y:S01]  /*08a0*/  LDS.128 R12, [UR6] ;  /* 0x00000006ff0c7984 */ /* 0x000e220008000c00 */
        /* <DEDUP_REMOVED lines=23> */
.L_x_15:
[----:B------:R-:W-:Y:S01]  /*0a20*/  FMUL.FTZ R8, R21, R10 ;  /* 0x0000000a15087220 */ /* 0x000fe20000410000 */
[----:B------:R-:W-:-:S03]  /*0a30*/  FMUL.FTZ R10, R10, 0.5 ;  /* 0x3f0000000a0a7820 */ /* 0x000fc60000410000 */
[----:B------:R-:W-:-:S04]  /*0a40*/  FFMA R9, -R8, R8, R21 ;  /* 0x0000000808097223 */ /* 0x000fc80000000115 */
[----:B------:R-:W-:-:S07]  /*0a50*/  FFMA R8, R9, R10, R8 ;  /* 0x0000000a09087223 */ /* 0x000fce0000000008 */
.L_x_16:
[----:B------:R-:W-:Y:S05]  /*0a60*/  BSYNC.RECONVERGENT B0 ;  /* 0x0000000000007941 */ /* 0x000fea0003800200 */
.L_x_14:
        /* <DEDUP_REMOVED lines=9> */
.L_x_18:
[----:B------:R-:W0:Y:S02]  /*0b00*/  MUFU.RCP R9, R8 ;  /* 0x0000000800097308 */ /* 0x000e240000001000 */
[----:B0-----:R-:W-:-:S04]  /*0b10*/  FFMA R10, R9, R8, -1 ;  /* 0xbf800000090a7423 */ /* 0x001fc80000000008 */
[----:B------:R-:W-:-:S04]  /*0b20*/  FADD.FTZ R10, -R10, -RZ ;  /* 0x800000ff0a0a7221 */ /* 0x000fc80000010100 */
[----:B------:R-:W-:-:S07]  /*0b30*/  FFMA R12, R9, R10, R9 ;  /* 0x0000000a090c7223 */ /* 0x000fce0000000009 */
.L_x_19:
[----:B------:R-:W-:Y:S05]  /*0b40*/  BSYNC.RECONVERGENT B0 ;  /* 0x0000000000007941 */ /* 0x000fea0003800200 */
.L_x_17:
[----:B------:R-:W0:Y:S01]  /*0b50*/  LDS.128 R8, [UR6+0x10] ;  /* 0x00001006ff087984 */ /* 0x000e220008000c00 */
        /* <DEDUP_REMOVED lines=23> */
.L_x_21:
[----:B------:R-:W-:Y:S01]  /*0cd0*/  FMUL.FTZ R8, R21, R10 ;  /* 0x0000000a15087220 */ /* 0x000fe20000410000 */
[----:B------:R-:W-:-:S03]  /*0ce0*/  FMUL.FTZ R10, R10, 0.5 ;  /* 0x3f0000000a0a7820 */ /* 0x000fc60000410000 */
[----:B------:R-:W-:-:S04]  /*0cf0*/  FFMA R13, -R8, R8, R21 ;  /* 0x00000008080d7223 */ /* 0x000fc80000000115 */
[----:B------:R-:W-:-:S07]  /*0d00*/  FFMA R8, R13, R10, R8 ;  /* 0x0000000a0d087223 */ /* 0x000fce0000000008 */
.L_x_22:
[----:B------:R-:W-:Y:S05]  /*0d10*/  BSYNC.RECONVERGENT B0 ;  /* 0x0000000000007941 */ /* 0x000fea0003800200 */
.L_x_20:
[----:B------:R-:W-:Y:S01]  /*0d20*/  IADD3 R10, PT, PT, R8, 0x1800000, RZ ;  /* 0x01800000080a7810 */ /* 0x000fe20007ffe0ff */
[----:B------:R-:W-:Y:S03]  /*0d30*/  BSSY.RECONVERGENT B0, `(.L_x_23) ;  /* 0x000000b000007945 */ /* 0x000fe60003800200 */
[----:B------:R-:W-:-:S04]  /*0d40*/  LOP3.LUT R10, R10, 0x7f800000, RZ, 0xc0, !PT ;  /* 0x7f8000000a0a7812 */ /* 0x000fc800078ec0ff */
[----:B------:R-:W-:-:S13]  /*0d50*/  ISETP.GT.U32.AND P0, PT, R10, 0x1ffffff, PT ;  /* 0x01ffffff0a00780c */ /* 0x000fda0003f04070 */
[----:B------:R-:W-:Y:S05]  /*0d60*/  @P0 BRA `(.L_x_24) ;  /* 0x00000000000c0947 */ /* 0x000fea0003800000 */
[----:B------:R-:W-:-:S07]  /*0d70*/  MOV R10, 0xd90 ;  /* 0x00000d90000a7802 */ /* 0x000fce0000000f00 */
[----:B------:R-:W-:Y:S05]  /*0d80*/  CALL.REL.NOINC `($__internal_0_$__cuda_sm20_rcp_rn_f32_slowpath) ;  /* 0x0000000800b87944 */ /* 0x000fea0003c00000 */
[----:B------:R-:W-:Y:S05]  /*0d90*/  BRA `(.L_x_25) ;  /* 0x0000000000107947 */ /* 0x000fea0003800000 */
.L_x_24:
[----:B------:R-:W0:Y:S02]  /*0da0*/  MUFU.RCP R13, R8 ;  /* 0x00000008000d7308 */ /* 0x000e240000001000 */
[----:B0-----:R-:W-:-:S04]  /*0db0*/  FFMA R10, R13, R8, -1 ;  /* 0xbf8000000d0a7423 */ /* 0x001fc80000000008 */
[----:B------:R-:W-:-:S04]  /*0dc0*/  FADD.FTZ R10, -R10, -RZ ;  /* 0x800000ff0a0a7221 */ /* 0x000fc80000010100 */
[----:B------:R-:W-:-:S07]  /*0dd0*/  FFMA R8, R13, R10, R13 ;  /* 0x0000000a0d087223 */ /* 0x000fce000000000d */
.L_x_25:
[----:B------:R-:W-:Y:S05]  /*0de0*/  BSYNC.RECONVERGENT B0 ;  /* 0x0000000000007941 */ /* 0x000fea0003800200 */
.L_x_23:
[----:B------:R-:W-:Y:S01]  /*0df0*/  UIADD3 UR8, UPT, UPT, UR8, 0x4, URZ ;  /* 0x0000000408087890 */ /* 0x000fe2000fffe0ff */
[----:B------:R-:W-:Y:S01]  /*0e00*/  FMUL R8, R11, R8 ;  /* 0x000000080b087220 */ /* 0x000fe20000400000 */
[----:B------:R-:W-:Y:S02]  /*0e10*/  UIADD3 UR6, UPT, UPT, UR6, 0x40, URZ ;  /* 0x0000004006067890 */ /* 0x000fe4000fffe0ff */
[----:B------:R-:W-:Y:S01]  /*0e20*/  UISETP.NE.AND UP1, UPT, UR8, URZ, UPT ;  /* 0x000000ff0800728c */ /* 0x000fe2000bf25270 */
[-C--:B------:R-:W-:Y:S01]  /*0e30*/  FFMA R7, R25, R8.reuse, R7 ;  /* 0x0000000819077223 */ /* 0x080fe20000000007 */
[-C--:B------:R-:W-:Y:S01]  /*0e40*/  FFMA R16, R9, R8.reuse, R26 ;  /* 0x0000000809107223 */ /* 0x080fe2000000001a */
[----:B------:R-:W-:-:S06]  /*0e50*/  FFMA R17, R20, R8, R17 ;  /* 0x0000000814117223 */ /* 0x000fcc0000000011 */
[----:B------:R-:W-:Y:S05]  /*0e60*/  BRA.U UP1, `(.L_x_26) ;  /* 0xfffffff5014c7547 */ /* 0x000fea000b83ffff */
[----:B------:R-:W-:-:S05]  /*0e70*/  UMOV UR6, UR7 ;  /* 0x0000000700067c82 */ /* 0x000fca0008000000 */
.L_x_1:
[----:B------:R-:W-:-:S09]  /*0e80*/  ULOP3.LUT UP1, UR8, UR11, 0x3, URZ, 0xc0, !UPT ;  /* 0x000000030b087892 */ /* 0x000fd2000f82c0ff */
[----:B------:R-:W-:Y:S05]  /*0e90*/  BRA.U !UP1, `(.L_x_27) ;  /* 0x0000000909287547 */ /* 0x000fea000b800000 */
[----:B------:R-:W-:-:S09]  /*0ea0*/  UISETP.NE.AND UP1, UPT, UR8, 0x1, UPT ;  /* 0x000000010800788c */ /* 0x000fd2000bf25270 */
[----:B------:R-:W-:Y:S05]  /*0eb0*/  BRA.U !UP1, `(.L_x_28) ;  /* 0x0000000509607547 */ /* 0x000fea000b800000 */
[----:B------:R-:W2:Y:S01]  /*0ec0*/  S2UR UR10, SR_CgaCtaId ;  /* 0x00000000000a79c3 */ /* 0x000ea20000008800 */
[----:B------:R-:W-:Y:S01]  /*0ed0*/  UMOV UR8, 0x400 ;  /* 0x0000040000087882 */ /* 0x000fe20000000000 */
[----:B------:R-:W-:Y:S01]  /*0ee0*/  BSSY.RECONVERGENT B0, `(.L_x_29) ;  /* 0x0000018000007945 */ /* 0x000fe20003800200 */
[----:B--2---:R-:W-:-:S04]  /*0ef0*/  ULEA UR8, UR10, UR8, 0x18 ;  /* 0x000000080a087291 */ /* 0x004fc8000f8ec0ff */
[----:B------:R-:W-:-:S09]  /*0f00*/  ULEA UR8, UR6, UR8, 0x4 ;  /* 0x0000000806087291 */ /* 0x000fd2000f8e20ff */
[----:B-1----:R-:W1:Y:S02]  /*0f10*/  LDS.128 R8, [UR8] ;  /* 0x00000008ff087984 */ /* 0x002e640008000c00 */
[----:B-1----:R-:W-:Y:S01]  /*0f20*/  FADD R9, -R3, R9 ;  /* 0x0000000903097221 */ /* 0x002fe20000000100 */
[----:B------:R-:W-:Y:S01]  /*0f30*/  FADD R20, -R2, R8 ;  /* 0x0000000802147221 */ /* 0x000fe20000000100 */
[----:B------:R-:W-:Y:S02]  /*0f40*/  FADD R25, -R4, R10 ;  /* 0x0000000a04197221 */ /* 0x000fe40000000100 */
[----:B0-----:R-:W-:-:S04]  /*0f50*/  FMUL R13, R9, R9 ;  /* 0x00000009090d7220 */ /* 0x001fc80000400000 */
        /* <DEDUP_REMOVED lines=12> */
.L_x_30:
[----:B------:R-:W-:Y:S01]  /*1020*/  FMUL.FTZ R22, R10, R13 ;  /* 0x0000000d0a167220 */ /* 0x000fe20000410000 */
[----:B------:R-:W-:-:S03]  /*1030*/  FMUL.FTZ R8, R13, 0.5 ;  /* 0x3f0000000d087820 */ /* 0x000fc60000410000 */
[----:B------:R-:W-:-:S04]  /*1040*/  FFMA R13, -R22, R22, R10 ;  /* 0x00000016160d7223 */ /* 0x000fc8000000010a */
[----:B------:R-:W-:-:S07]  /*1050*/  FFMA R22, R13, R8, R22 ;  /* 0x000000080d167223 */ /* 0x000fce0000000016 */
.L_x_31:
[----:B------:R-:W-:Y:S05]  /*1060*/  BSYNC.RECONVERGENT B0 ;  /* 0x0000000000007941 */ /* 0x000fea0003800200 */
.L_x_29:
        /* <DEDUP_REMOVED lines=9> */
.L_x_33:
[----:B------:R-:W0:Y:S02]  /*1100*/  MUFU.RCP R13, R22 ;  /* 0x00000016000d7308 */ /* 0x000e240000001000 */
[----:B0-----:R-:W-:-:S04]  /*1110*/  FFMA R8, R13, R22, -1 ;  /* 0xbf8000000d087423 */ /* 0x001fc80000000016 */
[----:B------:R-:W-:-:S04]  /*1120*/  FADD.FTZ R8, -R8, -RZ ;  /* 0x800000ff08087221 */ /* 0x000fc80000010100 */
[----:B------:R-:W-:-:S07]  /*1130*/  FFMA R8, R13, R8, R13 ;  /* 0x000000080d087223 */ /* 0x000fce000000000d */
.L_x_34:
[----:B------:R-:W-:Y:S05]  /*1140*/  BSYNC.RECONVERGENT B0 ;  /* 0x0000000000007941 */ /* 0x000fea0003800200 */
.L_x_32:
        /* <DEDUP_REMOVED lines=24> */
.L_x_36:
[----:B------:R-:W-:Y:S01]  /*12d0*/  FMUL.FTZ R8, R21, R10 ;  /* 0x0000000a15087220 */ /* 0x000fe20000410000 */
[----:B------:R-:W-:-:S03]  /*12e0*/  FMUL.FTZ R10, R10, 0.5 ;  /* 0x3f0000000a0a7820 */ /* 0x000fc60000410000 */
[----:B------:R-:W-:-:S04]  /*12f0*/  FFMA R9, -R8, R8, R21 ;  /* 0x0000000808097223 */ /* 0x000fc80000000115 */
[----:B------:R-:W-:-:S07]  /*1300*/  FFMA R8, R9, R10, R8 ;  /* 0x0000000a09087223 */ /* 0x000fce0000000008 */
.L_x_37:
[----:B------:R-:W-:Y:S05]  /*1310*/  BSYNC.RECONVERGENT B0 ;  /* 0x0000000000007941 */ /* 0x000fea0003800200 */
.L_x_35:
        /* <DEDUP_REMOVED lines=8> */
.L_x_39:
[----:B------:R-:W0:Y:S02]  /*13a0*/  MUFU.RCP R9, R8 ;  /* 0x0000000800097308 */ /* 0x000e240000001000 */
[----:B0-----:R-:W-:-:S04]  /*13b0*/  FFMA R10, R9, R8, -1 ;  /* 0xbf800000090a7423 */ /* 0x001fc80000000008 */
[----:B------:R-:W-:-:S04]  /*13c0*/  FADD.FTZ R10, -R10, -RZ ;  /* 0x800000ff0a0a7221 */ /* 0x000fc80000010100 */
[----:B------:R-:W-:-:S07]  /*13d0*/  FFMA R8, R9, R10, R9 ;  /* 0x0000000a09087223 */ /* 0x000fce0000000009 */
.L_x_40:
[----:B------:R-:W-:Y:S05]  /*13e0*/  BSYNC.RECONVERGENT B0 ;  /* 0x0000000000007941 */ /* 0x000fea0003800200 */
.L_x_38:
[----:B------:R-:W-:Y:S01]  /*13f0*/  FMUL R8, R15, R8 ;  /* 0x000000080f087220 */ /* 0x000fe20000400000 */
[----:B------:R-:W-:-:S03]  /*1400*/  UIADD3 UR6, UPT, UPT, UR6, 0x2, URZ ;  /* 0x0000000206067890 */ /* 0x000fc6000fffe0ff */
[-C--:B------:R-:W-:Y:S01]  /*1410*/  FFMA R7, R26, R8.reuse, R7 ;  /* 0x000000081a077223 */ /* 0x080fe20000000007 */
[-C--:B------:R-:W-:Y:S01]  /*1420*/  FFMA R16, R13, R8.reuse, R16 ;  /* 0x000000080d107223 */ /* 0x080fe20000000010 */
[----:B------:R-:W-:-:S07]  /*1430*/  FFMA R17, R27, R8, R17 ;  /* 0x000000081b117223 */ /* 0x000fce0000000011 */
.L_x_28:
[----:B------:R-:W-:-:S09]  /*1440*/  ULOP3.LUT UP1, URZ, UR11, 0x1, URZ, 0xc0, !UPT ;  /* 0x000000010bff7892 */ /* 0x000fd2000f82c0ff */
        /* <DEDUP_REMOVED lines=8> */
[----:B0-----:R-:W-:Y:S01]  /*14d0*/  FADD R13, -R2, R8 ;  /* 0x00000008020d7221 */ /* 0x001fe20000000100 */
[----:B------:R-:W-:Y:S02]  /*14e0*/  FADD R15, -R4, R10 ;  /* 0x0000000a040f7221 */ /* 0x000fe40000000100 */
        /* <DEDUP_REMOVED lines=15> */
.L_x_42:
[----:B------:R-:W-:Y:S01]  /*15e0*/  FMUL.FTZ R8, R21, R10 ;  /* 0x0000000a15087220 */ /* 0x000fe20000410000 */
[----:B------:R-:W-:-:S03]  /*15f0*/  FMUL.FTZ R10, R10, 0.5 ;  /* 0x3f0000000a0a7820 */ /* 0x000fc60000410000 */
[----:B------:R-:W-:-:S04]  /*1600*/  FFMA R21, -R8, R8, R21 ;  /* 0x0000000808157223 */ /* 0x000fc80000000115 */
[----:B------:R-:W-:-:S07]  /*1610*/  FFMA R8, R21, R10, R8 ;  /* 0x0000000a15087223 */ /* 0x000fce0000000008 */
.L_x_43:
[----:B------:R-:W-:Y:S05]  /*1620*/  BSYNC.RECONVERGENT B0 ;  /* 0x0000000000007941 */ /* 0x000fea0003800200 */
.L_x_41:
        /* <DEDUP_REMOVED lines=8> */
.L_x_45:
[----:B------:R-:W0:Y:S02]  /*16b0*/  MUFU.RCP R21, R8 ;  /* 0x0000000800157308 */ /* 0x000e240000001000 */
[----:B0-----:R-:W-:-:S04]  /*16c0*/  FFMA R10, R21, R8, -1 ;  /* 0xbf800000150a7423 */ /* 0x001fc80000000008 */
[----:B------:R-:W-:-:S04]  /*16d0*/  FADD.FTZ R10, -R10, -RZ ;  /* 0x800000ff0a0a7221 */ /* 0x000fc80000010100 */
[----:B------:R-:W-:-:S07]  /*16e0*/  FFMA R8, R21, R10, R21 ;  /* 0x0000000a15087223 */ /* 0x000fce0000000015 */
.L_x_46:
[----:B------:R-:W-:Y:S05]  /*16f0*/  BSYNC.RECONVERGENT B0 ;  /* 0x0000000000007941 */ /* 0x000fea0003800200 */
.L_x_44:
[----:B------:R-:W-:-:S04]  /*1700*/  FMUL R8, R11, R8 ;  /* 0x000000080b087220 */ /* 0x000fc80000400000 */
[-C--:B------:R-:W-:Y:S01]  /*1710*/  FFMA R7, R13, R8.reuse, R7 ;  /* 0x000000080d077223 */ /* 0x080fe20000000007 */
[-C--:B------:R-:W-:Y:S01]  /*1720*/  FFMA R16, R9, R8.reuse, R16 ;  /* 0x0000000809107223 */ /* 0x080fe20000000010 */
[----:B------:R-:W-:-:S07]  /*1730*/  FFMA R17, R15, R8, R17 ;  /* 0x000000080f117223 */ /* 0x000fce0000000011 */
.L_x_27:
[----:B------:R-:W-:Y:S01]  /*1740*/  BAR.SYNC.DEFER_BLOCKING 0x0 ;  /* 0x0000000000007b1d */ /* 0x000fe20000010000 */
[----:B------:R-:W-:-:S05]  /*1750*/  UIADD3 UR4, UPT, UPT, UR4, 0x1, URZ ;  /* 0x0000000104047890 */ /* 0x000fca000fffe0ff */
[----:B------:R-:W-:Y:S07]  /*1760*/  BRA.U !UP0, `(.L_x_47) ;  /* 0xffffffe908c07547 */ /* 0x000fee000b83ffff */
.L_x_0:
[----:B0-----:R-:W0:Y:S01]  /*1770*/  LDC.64 R2, c[0x0][0x390] ;  /* 0x0000e400ff027b82 */ /* 0x001e220000000a00 */
[----:B------:R-:W2:Y:S01]  /*1780*/  LDCU UR6, c[0x0][0x398] ;  /* 0x00007300ff0677ac */ /* 0x000ea20008000800 */
[----:B0-----:R-:W-:-:S05]  /*1790*/  IMAD.WIDE R2, R6, 0xc, R2 ;  /* 0x0000000c06027825 */ /* 0x001fca00078e0202 */
[----:B------:R-:W-:Y:S04]  /*17a0*/  STG.E desc[UR12][R2.64], R7 ;  /* 0x0000000702007986 */ /* 0x000fe8000c10190c */
[----:B------:R-:W-:Y:S04]  /*17b0*/  STG.E desc[UR12][R2.64+0x4], R16 ;  /* 0x0000041002007986 */ /* 0x000fe8000c10190c */
[----:B------:R-:W-:Y:S04]  /*17c0*/  STG.E desc[UR12][R2.64+0x8], R17 ;  /* 0x0000081102007986 */ /* 0x000fe8000c10190c */
[----:B------:R-:W2:Y:S04]  /*17d0*/  LDG.E R0, desc[UR12][R18.64] ;  /* 0x0000000c12007981 */ /* 0x000ea8000c1e1900 */
[----:B-1----:R-:W3:Y:S04]  /*17e0*/  LDG.E R9, desc[UR12][R18.64+0x4] ;  /* 0x0000040c12097981 */ /* 0x002ee8000c1e1900 */
[----:B------:R-:W4:Y:S01]  /*17f0*/  LDG.E R4, desc[UR12][R18.64+0x8] ;  /* 0x0000080c12047981 */ /* 0x000f22000c1e1900 */
[----:B--2---:R-:W-:Y:S01]  /*1800*/  FFMA R5, R7, UR6, R0 ;  /* 0x0000000607057c23 */ /* 0x004fe20008000000 */
[----:B---3--:R-:W-:-:S04]  /*1810*/  FFMA R9, R16, UR6, R9 ;  /* 0x0000000610097c23 */ /* 0x008fc80008000009 */
[----:B------:R-:W-:Y:S01]  /*1820*/  STG.E desc[UR12][R18.64], R5 ;  /* 0x0000000512007986 */ /* 0x000fe2000c10190c */
[----:B----4-:R-:W-:-:S03]  /*1830*/  FFMA R11, R17, UR6, R4 ;  /* 0x00000006110b7c23 */ /* 0x010fc60008000004 */
[----:B------:R-:W-:Y:S04]  /*1840*/  STG.E desc[UR12][R18.64+0x4], R9 ;  /* 0x0000040912007986 */ /* 0x000fe8000c10190c */
[----:B------:R-:W-:Y:S01]  /*1850*/  STG.E desc[UR12][R18.64+0x8], R11 ;  /* 0x0000080b12007986 */ /* 0x000fe2000c10190c */
[----:B------:R-:W-:Y:S05]  /*1860*/  EXIT ;  /* 0x000000000000794d */ /* 0x000fea0003800000 */
        .weak           $__internal_0_$__cuda_sm20_rcp_rn_f32_slowpath
        .type           $__internal_0_$__cuda_sm20_rcp_rn_f32_slowpath,@function
        .size           $__internal_0_$__cuda_sm20_rcp_rn_f32_slowpath,($__internal_1_$__cuda_sm20_sqrt_rn_f32_slowpath - $__internal_0_$__cuda_sm20_rcp_rn_f32_slowpath)
$__internal_0_$__cuda_sm20_rcp_rn_f32_slowpath:
[----:B------:R-:W-:Y:S01]  /*1870*/  SHF.L.U32 R12, R8, 0x1, RZ ;  /* 0x00000001080c7819 */ /* 0x000fe200000006ff */
[----:B------:R-:W-:Y:S03]  /*1880*/  BSSY.RECONVERGENT B1, `(.L_x_48) ;  /* 0x0000030000017945 */ /* 0x000fe60003800200 */
[----:B------:R-:W-:-:S04]  /*1890*/  SHF.R.U32.HI R12, RZ, 0x18, R12 ;  /* 0x00000018ff0c7819 */ /* 0x000fc8000001160c */
[----:B------:R-:W-:-:S13]  /*18a0*/  ISETP.NE.U32.AND P0, PT, R12, RZ, PT ;  /* 0x000000ff0c00720c */ /* 0x000fda0003f05070 */
[----:B------:R-:W-:Y:S05]  /*18b0*/  @P0 BRA `(.L_x_49) ;  /* 0x0000000000280947 */ /* 0x000fea0003800000 */
[----:B------:R-:W-:-:S04]  /*18c0*/  SHF.L.U32 R12, R8, 0x1, RZ ;  /* 0x00000001080c7819 */ /* 0x000fc800000006ff */
[----:B------:R-:W-:-:S13]  /*18d0*/  ISETP.NE.AND P0, PT, R12, RZ, PT ;  /* 0x000000ff0c00720c */ /* 0x000fda0003f05270 */
[----:B------:R-:W-:Y:S02]  /*18e0*/  @P0 FFMA R14, R8, 1.84467440737095516160e+19, RZ ;  /* 0x5f800000080e0823 */ /* 0x000fe400000000ff */
[----:B------:R-:W-:Y:S08]  /*18f0*/  @!P0 MUFU.RCP R8, R8 ;  /* 0x0000000800088308 */ /* 0x000ff00000001000 */
[----:B------:R-:W0:Y:S02]  /*1900*/  @P0 MUFU.RCP R12, R14 ;  /* 0x0000000e000c0308 */ /* 0x000e240000001000 */
[----:B0-----:R-:W-:-:S04]  /*1910*/  @P0 FFMA R14, R14, R12, -1 ;  /* 0xbf8000000e0e0423 */ /* 0x001fc8000000000c */
[----:B------:R-:W-:-:S04]  /*1920*/  @P0 FADD.FTZ R14, -R14, -RZ ;  /* 0x800000ff0e0e0221 */ /* 0x000fc80000010100 */
[----:B------:R-:W-:-:S04]  /*1930*/  @P0 FFMA R14, R12, R14, R12 ;  /* 0x0000000e0c0e0223 */ /* 0x000fc8000000000c */
[----:B------:R-:W-:Y:S01]  /*1940*/  @P0 FFMA R8, R14, 1.84467440737095516160e+19, RZ ;  /* 0x5f8000000e080823 */ /* 0x000fe200000000ff */
[----:B------:R-:W-:Y:S06]  /*1950*/  BRA `(.L_x_50) ;  /* 0x0000000000887947 */ /* 0x000fec0003800000 */
.L_x_49:
[----:B------:R-:W-:-:S04]  /*1960*/  IADD3 R14, PT, PT, R12, -0xfd, RZ ;  /* 0xffffff030c0e7810 */ /* 0x000fc80007ffe0ff */
[----:B------:R-:W-:-:S13]  /*1970*/  ISETP.GT.U32.AND P0, PT, R14, 0x1, PT ;  /* 0x000000010e00780c */ /* 0x000fda0003f04070 */
[----:B------:R-:W-:Y:S05]  /*1980*/  @P0 BRA `(.L_x_51) ;  /* 0x0000000000780947 */ /* 0x000fea0003800000 */
[----:B------:R-:W-:Y:S01]  /*1990*/  LOP3.LUT R23, R8, 0x7fffff, RZ, 0xc0, !PT ;  /* 0x007fffff08177812 */ /* 0x000fe200078ec0ff */
[----:B------:R-:W-:Y:S01]  /*19a0*/  HFMA2 R22, -RZ, RZ, 0, 1.78813934326171875e-07 ;  /* 0x00000003ff167431 */ /* 0x000fe200000001ff */
[----:B------:R-:W-:Y:S02]  /*19b0*/  IADD3 R12, PT, PT, R12, -0xfc, RZ ;  /* 0xffffff040c0c7810 */ /* 0x000fe40007ffe0ff */
[----:B------:R-:W-:-:S04]  /*19c0*/  LOP3.LUT R23, R23, 0x3f800000, RZ, 0xfc, !PT ;  /* 0x3f80000017177812 */ /* 0x000fc800078efcff */
[----:B------:R-:W0:Y:S01]  /*19d0*/  MUFU.RCP R24, R23 ;  /* 0x0000001700187308 */ /* 0x000e220000001000 */
[----:B------:R-:W-:Y:S01]  /*19e0*/  SHF.L.U32 R22, R22, R14, RZ ;  /* 0x0000000e16167219 */ /* 0x000fe200000006ff */
[----:B0-----:R-:W-:-:S04]  /*19f0*/  FFMA R23, R23, R24, -1 ;  /* 0xbf80000017177423 */ /* 0x001fc80000000018 */
[----:B------:R-:W-:-:S04]  /*1a00*/  FADD.FTZ R23, -R23, -RZ ;  /* 0x800000ff17177221 */ /* 0x000fc80000010100 */
[CCC-:B------:R-:W-:Y:S01]  /*1a10*/  FFMA.RM R21, R24.reuse, R23.reuse, R24.reuse ;  /* 0x0000001718157223 */ /* 0x1c0fe20000004018 */
[----:B------:R-:W-:-:S04]  /*1a20*/  FFMA.RP R23, R24, R23, R24 ;  /* 0x0000001718177223 */ /* 0x000fc80000008018 */
[C---:B------:R-:W-:Y:S02]  /*1a30*/  LOP3.LUT R24, R21.reuse, 0x7fffff, RZ, 0xc0, !PT ;  /* 0x007fffff15187812 */ /* 0x040fe400078ec0ff */
[----:B------:R-:W-:Y:S02]  /*1a40*/  FSETP.NEU.FTZ.AND P0, PT, R21, R23, PT ;  /* 0x000000171500720b */ /* 0x000fe40003f1d000 */
[----:B------:R-:W-:Y:S02]  /*1a50*/  LOP3.LUT R24, R24, 0x800000, RZ, 0xfc, !PT ;  /* 0x0080000018187812 */ /* 0x000fe400078efcff */
[----:B------:R-:W-:Y:S02]  /*1a60*/  SEL R21, RZ, 0xffffffff, !P0 ;  /* 0xffffffffff157807 */ /* 0x000fe40004000000 */
[----:B------:R-:W-:Y:S02]  /*1a70*/  LOP3.LUT R22, R22, R24, RZ, 0xc0, !PT ;  /* 0x0000001816167212 */ /* 0x000fe400078ec0ff */
[----:B------:R-:W-:-:S02]  /*1a80*/  IADD3 R21, PT, PT, -R21, RZ, RZ ;  /* 0x000000ff15157210 */ /* 0x000fc40007ffe1ff */
[-C--:B------:R-:W-:Y:S02]  /*1a90*/  SHF.R.U32.HI R22, RZ, R14.reuse, R22 ;  /* 0x0000000eff167219 */ /* 0x080fe40000011616 */
[--C-:B------:R-:W-:Y:S02]  /*1aa0*/  LOP3.LUT P1, RZ, R21, R14, R24.reuse, 0xf8, !PT ;  /* 0x0000000e15ff7212 */ /* 0x100fe4000782f818 */
[C---:B------:R-:W-:Y:S02]  /*1ab0*/  LOP3.LUT P0, RZ, R22.reuse, 0x1, RZ, 0xc0, !PT ;  /* 0x0000000116ff7812 */ /* 0x040fe4000780c0ff */
[----:B------:R-:W-:Y:S02]  /*1ac0*/  LOP3.LUT P2, RZ, R22, 0x2, RZ, 0xc0, !PT ;  /* 0x0000000216ff7812 */ /* 0x000fe4000784c0ff */
[----:B------:R-:W-:Y:S02]  /*1ad0*/  SHF.R.U32.HI R12, RZ, R12, R24 ;  /* 0x0000000cff0c7219 */ /* 0x000fe40000011618 */
[----:B------:R-:W-:-:S02]  /*1ae0*/  PLOP3.LUT P0, PT, P0, P1, P2, 0xe0, 0x0 ;  /* 0x000000000000781c */ /* 0x000fc40000703c20 */
[----:B------:R-:W-:Y:S02]  /*1af0*/  LOP3.LUT P1, RZ, R8, 0x7fffff, RZ, 0xc0, !PT ;  /* 0x007fffff08ff7812 */ /* 0x000fe4000782c0ff */
[----:B------:R-:W-:-:S04]  /*1b00*/  SEL R14, RZ, 0x1, !P0 ;  /* 0x00000001ff0e7807 */ /* 0x000fc80004000000 */
[----:B------:R-:W-:-:S04]  /*1b10*/  IADD3 R14, PT, PT, -R14, RZ, RZ ;  /* 0x000000ff0e0e7210 */ /* 0x000fc80007ffe1ff */
[----:B------:R-:W-:-:S13]  /*1b20*/  ISETP.GE.AND P0, PT, R14, RZ, PT ;  /* 0x000000ff0e00720c */ /* 0x000fda0003f06270 */
[----:B------:R-:W-:-:S04]  /*1b30*/  @!P0 IADD3 R12, PT, PT, R12, 0x1, RZ ;  /* 0x000000010c0c8810 */ /* 0x000fc80007ffe0ff */
[----:B------:R-:W-:-:S04]  /*1b40*/  @!P1 SHF.L.U32 R12, R12, 0x1, RZ ;  /* 0x000000010c0c9819 */ /* 0x000fc800000006ff */
[----:B------:R-:W-:Y:S01]  /*1b50*/  LOP3.LUT R8, R12, 0x80000000, R8, 0xf8, !PT ;  /* 0x800000000c087812 */ /* 0x000fe200078ef808 */
[----:B------:R-:W-:Y:S06]  /*1b60*/  BRA `(.L_x_50) ;  /* 0x0000000000047947 */ /* 0x000fec0003800000 */
.L_x_51:
[----:B------:R-:W0:Y:S02]  /*1b70*/  MUFU.RCP R8, R8 ;  /* 0x0000000800087308 */ /* 0x000e240000001000 */
.L_x_50:
[----:B------:R-:W-:Y:S05]  /*1b80*/  BSYNC.RECONVERGENT B1 ;  /* 0x0000000000017941 */ /* 0x000fea0003800200 */
.L_x_48:
[----:B------:R-:W-:Y:S01]  /*1b90*/  HFMA2 R23, -RZ, RZ, 0, 0 ;  /* 0x00000000ff177431 */ /* 0x000fe200000001ff */
[----:B------:R-:W-:-:S04]  /*1ba0*/  MOV R22, R10 ;  /* 0x0000000a00167202 */ /* 0x000fc80000000f00 */
[----:B0-----:R-:W-:Y:S05]  /*1bb0*/  RET.REL.NODEC R22 `(_Z6d_inteP6float4P6float3S2_fi) ;  /* 0xffffffe416107950 */ /* 0x001fea0003c3ffff */
        .weak           $__internal_1_$__cuda_sm20_sqrt_rn_f32_slowpath
        .type           $__internal_1_$__cuda_sm20_sqrt_rn_f32_slowpath,@function
        .size           $__internal_1_$__cuda_sm20_sqrt_rn_f32_slowpath,(.L_x_109 - $__internal_1_$__cuda_sm20_sqrt_rn_f32_slowpath)
$__internal_1_$__cuda_sm20_sqrt_rn_f32_slowpath:
[----:B------:R-:W-:-:S13]  /*1bc0*/  LOP3.LUT P0, RZ, R10, 0x7fffffff, RZ, 0xc0, !PT ;  /* 0x7fffffff0aff7812 */ /* 0x000fda000780c0ff */
[----:B------:R-:W-:Y:S01]  /*1bd0*/  @!P0 MOV R22, R10 ;  /* 0x0000000a00168202 */ /* 0x000fe20000000f00 */
[----:B------:R-:W-:Y:S06]  /*1be0*/  @!P0 BRA `(.L_x_52) ;  /* 0x0000000000408947 */ /* 0x000fec0003800000 */
[----:B------:R-:W-:-:S13]  /*1bf0*/  FSETP.GEU.FTZ.AND P0, PT, R10, RZ, PT ;  /* 0x000000ff0a00720b */ /* 0x000fda0003f1e000 */
[----:B------:R-:W-:Y:S01]  /*1c00*/  @!P0 MOV R22, 0x7fffffff ;  /* 0x7fffffff00168802 */ /* 0x000fe20000000f00 */
[----:B------:R-:W-:Y:S06]  /*1c10*/  @!P0 BRA `(.L_x_52) ;  /* 0x0000000000348947 */ /* 0x000fec0003800000 */
[----:B------:R-:W-:-:S13]  /*1c20*/  FSETP.GTU.FTZ.AND P0, PT, |R10|, +INF , PT ;  /* 0x7f8000000a00780b */ /* 0x000fda0003f1c200 */
[----:B------:R-:W-:Y:S01]  /*1c30*/  @P0 FADD.FTZ R22, R10, 1 ;  /* 0x3f8000000a160421 */ /* 0x000fe20000010000 */
[----:B------:R-:W-:Y:S06]  /*1c40*/  @P0 BRA `(.L_x_52) ;  /* 0x0000000000280947 */ /* 0x000fec0003800000 */
[----:B------:R-:W-:-:S13]  /*1c50*/  FSETP.NEU.FTZ.AND P0, PT, |R10|, +INF , PT ;  /* 0x7f8000000a00780b */ /* 0x000fda0003f1d200 */
[----:B------:R-:W-:-:S04]  /*1c60*/  @P0 FFMA R22, R10, 1.84467440737095516160e+19, RZ ;  /* 0x5f8000000a160823 */ /* 0x000fc800000000ff */
[----:B------:R-:W0:Y:S02]  /*1c70*/  @P0 MUFU.RSQ R12, R22 ;  /* 0x00000016000c0308 */ /* 0x000e240000001400 */
[----:B0-----:R-:W-:Y:S01]  /*1c80*/  @P0 FMUL.FTZ R21, R22, R12 ;  /* 0x0000000c16150220 */ /* 0x001fe20000410000 */
[----:B------:R-:W-:-:S03]  /*1c90*/  @P0 FMUL.FTZ R12, R12, 0.5 ;  /* 0x3f0000000c0c0820 */ /* 0x000fc60000410000 */
[----:B------:R-:W-:-:S04]  /*1ca0*/  @P0 FADD.FTZ R14, -R21, -RZ ;  /* 0x800000ff150e0221 */ /* 0x000fc80000010100 */
[----:B------:R-:W-:Y:S01]  /*1cb0*/  @P0 FFMA R14, R21, R14, R22 ;  /* 0x0000000e150e0223 */ /* 0x000fe20000000016 */
[----:B------:R-:W-:-:S03]  /*1cc0*/  @!P0 MOV R22, R10 ;  /* 0x0000000a00168202 */ /* 0x000fc60000000f00 */
[----:B------:R-:W-:-:S04]  /*1cd0*/  @P0 FFMA R12, R14, R12, R21 ;  /* 0x0000000c0e0c0223 */ /* 0x000fc80000000015 */
[----:B------:R-:W-:-:S07]  /*1ce0*/  @P0 FMUL.FTZ R22, R12, 2.3283064365386962891e-10 ;  /* 0x2f8000000c160820 */ /* 0x000fce0000410000 */
.L_x_52:
[----:B------:R-:W-:Y:S01]  /*1cf0*/  HFMA2 R29, -RZ, RZ, 0, 0 ;  /* 0x00000000ff1d7431 */ /* 0x000fe200000001ff */
[----:B------:R-:W-:-:S04]  /*1d00*/  MOV R28, R8 ;  /* 0x00000008001c7202 */ /* 0x000fc80000000f00 */
[----:B------:R-:W-:Y:S05]  /*1d10*/  RET.REL.NODEC R28 `(_Z6d_inteP6float4P6float3S2_fi) ;  /* 0xffffffe01cb87950 */ /* 0x000fea0003c3ffff */
.L_x_53:
[----:B------:R-:W-:-:S00]  /*1d20*/  BRA `(.L_x_53) ;  /* 0xfffffffc00fc7947 */ /* 0x000fc0000383ffff */
[----:B------:R-:W-:-:S00]  /*1d30*/  NOP ;  /* 0x0000000000007918 */ /* 0x000fc00000000000 */
        /* <DEDUP_REMOVED lines=12> */
.L_x_109:


//--------------------- .text._Z12d_preprocessP6float4P6float3S2_fi --------------------------
	.section	.text._Z12d_preprocessP6float4P6float3S2_fi,"ax",@progbits
	.align	128
        .global         _Z12d_preprocessP6float4P6float3S2_fi
        .type           _Z12d_preprocessP6float4P6float3S2_fi,@function
        .size           _Z12d_preprocessP6float4P6float3S2_fi,(.L_x_111 - _Z12d_preprocessP6float4P6float3S2_fi)
        .other          _Z12d_preprocessP6float4P6float3S2_fi,@"STO_CUDA_ENTRY STV_DEFAULT"
_Z12d_preprocessP6float4P6float3S2_fi:
.text._Z12d_preprocessP6float4P6float3S2_fi:
[----:B------:R-:W-:Y:S01]  /*0000*/  LDC R1, c[0x0][0x37c] ;  /* 0x0000df00ff017b82 */ /* 0x000fe20000000800 */
[----:B------:R-:W0:Y:S01]  /*0010*/  S2R R0, SR_TID.X ;  /* 0x0000000000007919 */ /* 0x000e220000002100 */
[----:B------:R-:W1:Y:S06]  /*0020*/  LDCU UR5, c[0x0][0x39c] ;  /* 0x00007380ff0577ac */ /* 0x000e6c0008000800 */
[----:B------:R-:W0:Y:S01]  /*0030*/  S2UR UR4, SR_CTAID.X ;  /* 0x00000000000479c3 */ /* 0x000e220000002500 */
[----:B------:R-:W-:Y:S01]  /*0040*/  HFMA2 R22, -RZ, RZ, 0, 0 ;  /* 0x00000000ff167431 */ /* 0x000fe200000001ff */
[----:B------:R-:W-:Y:S01]  /*0050*/  CS2R R20, SRZ ;  /* 0x0000000000147805 */ /* 0x000fe2000001ff00 */
[----:B------:R-:W2:Y:S05]  /*0060*/  LDCU.64 UR8, c[0x0][0x358] ;  /* 0x00006b00ff0877ac */ /* 0x000eaa0008000a00 */
[----:B------:R-:W0:Y:S01]  /*0070*/  LDC R3, c[0x0][0x360] ;  /* 0x0000d800ff037b82 */ /* 0x000e220000000800 */
[----:B-1----:R-:W-:Y:S01]  /*0080*/  UISETP.GE.AND UP0, UPT, UR5, 0x1, UPT ;  /* 0x000000010500788c */ /* 0x002fe2000bf06270 */
[----:B0-----:R-:W-:-:S08]  /*0090*/  IMAD R2, R3, UR4, R0 ;  /* 0x0000000403027c24 */ /* 0x001fd0000f8e0200 */
[----:B--2---:R-:W-:Y:S05]  /*00a0*/  BRA.U !UP0, `(.L_x_54) ;  /* 0x0000001508687547 */ /* 0x004fea000b800000 */
[----:B------:R-:W0:Y:S02]  /*00b0*/  LDC.64 R8, c[0x0][0x380] ;  /* 0x0000e000ff087b82 */ /* 0x000e240000000a00 */
[----:B0-----:R-:W-:-:S06]  /*00c0*/  IMAD.WIDE R8, R2, 0x10, R8 ;  /* 0x0000001002087825 */ /* 0x001fcc00078e0208 */
[----:B------:R-:W5:Y:S01]  /*00d0*/  LDG.E.128 R8, desc[UR8][R8.64] ;  /* 0x0000000808087981 */ /* 0x000f62000c1e1d00 */
[----:B------:R-:W0:Y:S01]  /*00e0*/  S2UR UR5, SR_CgaCtaId ;  /* 0x00000000000579c3 */ /* 0x000e220000008800 */
[----:B------:R-:W-:Y:S01]  /*00f0*/  UMOV UR4, 0x400 ;  /* 0x0000040000047882 */ /* 0x000fe20000000000 */
[C---:B------:R-:W-:Y:S02]  /*0100*/  LOP3.LUT R16, R3.reuse, 0xfffffffc, RZ, 0xc0, !PT ;  /* 0xfffffffc03107812 */ /* 0x040fe400078ec0ff */
[----:B------:R-:W-:Y:S02]  /*0110*/  CS2R R20, SRZ ;  /* 0x0000000000147805 */ /* 0x000fe4000001ff00 */
[----:B------:R-:W-:Y:S02]  /*0120*/  LOP3.LUT R17, R3, 0x7fc, RZ, 0xc0, !PT ;  /* 0x000007fc03117812 */ /* 0x000fe400078ec0ff */
[----:B------:R-:W-:Y:S02]  /*0130*/  MOV R18, RZ ;  /* 0x000000ff00127202 */ /* 0x000fe40000000f00 */
[----:B------:R-:W-:-:S02]  /*0140*/  MOV R22, RZ ;  /* 0x000000ff00167202 */ /* 0x000fc40000000f00 */
[----:B------:R-:W-:Y:S01]  /*0150*/  IADD3 R16, PT, PT, -R16, RZ, RZ ;  /* 0x000000ff10107210 */ /* 0x000fe20007ffe1ff */
[----:B0-----:R-:W-:-:S06]  /*0160*/  ULEA UR4, UR5, UR4, 0x18 ;  /* 0x0000000405047291 */ /* 0x001fcc000f8ec0ff */
[----:B------:R-:W-:Y:S01]  /*0170*/  LEA R19, R0, UR4, 0x4 ;  /* 0x0000000400137c11 */ /* 0x000fe2000f8e20ff */
[----:B------:R-:W-:-:S06]  /*0180*/  UMOV UR4, URZ ;  /* 0x000000ff00047c82 */ /* 0x000fcc0008000000 */
.L_x_101:
[----:B------:R-:W0:Y:S01]  /*0190*/  LDCU UR5, c[0x0][0x39c] ;  /* 0x00007380ff0577ac */ /* 0x000e220008000800 */
[----:B------:R-:W-:-:S05]  /*01a0*/  IMAD R7, R3, UR4, R0 ;  /* 0x0000000403077c24 */ /* 0x000fca000f8e0200 */
[----:B0-----:R-:W-:-:S13]  /*01b0*/  ISETP.GE.AND P0, PT, R7, UR5, PT ;  /* 0x0000000507007c0c */ /* 0x001fda000bf06270 */
[----:B------:R-:W0:Y:S02]  /*01c0*/  @!P0 LDC.64 R4, c[0x0][0x380] ;  /* 0x0000e000ff048b82 */ /* 0x000e240000000a00 */
[----:B0-----:R-:W-:-:S06]  /*01d0*/  @!P0 IMAD.WIDE R4, R7, 0x10, R4 ;  /* 0x0000001007048825 */ /* 0x001fcc00078e0204 */
[----:B------:R-:W2:Y:S01]  /*01e0*/  @!P0 LDG.E.128 R4, desc[UR8][R4.64] ;  /* 0x0000000804048981 */ /* 0x000ea2000c1e1d00 */
[C---:B------:R-:W-:Y:S02]  /*01f0*/  IADD3 R18, PT, PT, R3.reuse, R18, RZ ;  /* 0x0000001203127210 */ /* 0x040fe40007ffe0ff */
[----:B-----5:R-:W-:Y:S02]  /*0200*/  MOV R11, RZ ;  /* 0x000000ff000b7202 */ /* 0x020fe40000000f00 */
[----:B------:R-:W-:Y:S01]  /*0210*/  ISETP.GE.AND P3, PT, R18, UR5, PT ;  /* 0x0000000512007c0c */ /* 0x000fe2000bf66270 */
[----:B--2---:R0:W-:Y:S01]  /*0220*/  @!P0 STS.128 [R19], R4 ;  /* 0x0000000413008388 */ /* 0x0041e20000000c00 */
[----:B------:R-:W-:Y:S01]  /*0230*/  BAR.SYNC.DEFER_BLOCKING 0x0 ;  /* 0x0000000000007b1d */ /* 0x000fe20000010000 */
[----:B------:R-:W-:-:S13]  /*0240*/  ISETP.GE.U32.AND P0, PT, R3, 0x4, PT ;  /* 0x000000040300780c */ /* 0x000fda0003f06070 */
[----:B------:R-:W-:Y:S05]  /*0250*/  @!P0 BRA `(.L_x_55) ;  /* 0x0000000800c08947 */ /* 0x000fea0003800000 */
[----:B------:R-:W1:Y:S01]  /*0260*/  S2UR UR6, SR_CgaCtaId ;  /* 0x00000000000679c3 */ /* 0x000e620000008800 */
[----:B------:R-:W-:Y:S01]  /*0270*/  UMOV UR5, 0x400 ;  /* 0x0000040000057882 */ /* 0x000fe20000000000 */
[----:B------:R-:W-:Y:S01]  /*0280*/  MOV R11, R16 ;  /* 0x00000010000b7202 */ /* 0x000fe20000000f00 */
[----:B-1----:R-:W-:-:S04]  /*0290*/  ULEA UR5, UR6, UR5, 0x18 ;  /* 0x0000000506057291 */ /* 0x002fc8000f8ec0ff */
[----:B------:R-:W-:-:S12]  /*02a0*/  UIADD3 UR5, UPT, UPT, UR5, 0x20, URZ ;  /* 0x0000002005057890 */ /* 0x000fd8000fffe0ff */
.L_x_80:
[----:B------:R-:W1:Y:S01]  /*02b0*/  LDS.128 R12, [UR5+-0x20] ;  /* 0xffffe005ff0c7984 */ /* 0x000e620008000c00 */
[----:B------:R-:W-:Y:S01]  /*02c0*/  BSSY.RECONVERGENT B0, `(.L_x_56) ;  /* 0x0000017000007945 */ /* 0x000fe20003800200 */
        /* <DEDUP_REMOVED lines=15> */
[----:B------:R-:W-:Y:S05]  /*03c0*/  CALL.REL.NOINC `($__internal_3_$__cuda_sm20_sqrt_rn_f32_slowpath) ;  /* 0x0000001400fc7944 */ /* 0x000fea0003c00000 */
[----:B------:R-:W-:Y:S01]  /*03d0*/  MOV R4, R26 ;  /* 0x0000001a00047202 */ /* 0x000fe20000000f00 */
[----:B------:R-:W-:Y:S06]  /*03e0*/  BRA `(.L_x_58) ;  /* 0x0000000000107947 */ /* 0x000fec0003800000 */
.L_x_57:
[----:B------:R-:W-:Y:S01]  /*03f0*/  FMUL.FTZ R4, R5, R6 ;  /* 0x0000000605047220 */ /* 0x000fe20000410000 */
[----:B------:R-:W-:-:S03]  /*0400*/  FMUL.FTZ R6, R6, 0.5 ;  /* 0x3f00000006067820 */ /* 0x000fc60000410000 */
[----:B------:R-:W-:-:S04]  /*0410*/  FFMA R5, -R4, R4, R5 ;  /* 0x0000000404057223 */ /* 0x000fc80000000105 */
[----:B------:R-:W-:-:S07]  /*0420*/  FFMA R4, R5, R6, R4 ;  /* 0x0000000605047223 */ /* 0x000fce0000000004 */
.L_x_58:
[----:B------:R-:W-:Y:S05]  /*0430*/  BSYNC.RECONVERGENT B0 ;  /* 0x0000000000007941 */ /* 0x000fea0003800200 */
.L_x_56:
[----:B------:R-:W-:Y:S01]  /*0440*/  IADD3 R5, PT, PT, R4, 0x1800000, RZ ;  /* 0x0180000004057810 */ /* 0x000fe20007ffe0ff */
[----:B------:R-:W-:Y:S03]  /*0450*/  BSSY.RECONVERGENT B0, `(.L_x_59) ;  /* 0x000000b000007945 */ /* 0x000fe60003800200 */
[----:B------:R-:W-:-:S04]  /*0460*/  LOP3.LUT R5, R5, 0x7f800000, RZ, 0xc0, !PT ;  /* 0x7f80000005057812 */ /* 0x000fc800078ec0ff */
[----:B------:R-:W-:-:S13]  /*0470*/  ISETP.GT.U32.AND P0, PT, R5, 0x1ffffff, PT ;  /* 0x01ffffff0500780c */ /* 0x000fda0003f04070 */
[----:B------:R-:W-:Y:S05]  /*0480*/  @P0 BRA `(.L_x_60) ;  /* 0x00000000000c0947 */ /* 0x000fea0003800000 */
[----:B------:R-:W-:-:S07]  /*0490*/  MOV R6, 0x4b0 ;  /* 0x000004b000067802 */ /* 0x000fce0000000f00 */
[----:B------:R-:W-:Y:S05]  /*04a0*/  CALL.REL.NOINC `($__internal_2_$__cuda_sm20_rcp_rn_f32_slowpath) ;  /* 0x0000001000f07944 */ /* 0x000fea0003c00000 */
[----:B------:R-:W-:Y:S05]  /*04b0*/  BRA `(.L_x_61) ;  /* 0x0000000000107947 */ /* 0x000fea0003800000 */
.L_x_60:
[----:B------:R-:W0:Y:S02]  /*04c0*/  MUFU.RCP R5, R4 ;  /* 0x0000000400057308 */ /* 0x000e240000001000 */
[----:B0-----:R-:W-:-:S04]  /*04d0*/  FFMA R6, R5, R4, -1 ;  /* 0xbf80000005067423 */ /* 0x001fc80000000004 */
[----:B------:R-:W-:-:S04]  /*04e0*/  FADD.FTZ R6, -R6, -RZ ;  /* 0x800000ff06067221 */ /* 0x000fc80000010100 */
[----:B------:R-:W-:-:S07]  /*04f0*/  FFMA R14, R5, R6, R5 ;  /* 0x00000006050e7223 */ /* 0x000fce0000000005 */
.L_x_61:
[----:B------:R-:W-:Y:S05]  /*0500*/  BSYNC.RECONVERGENT B0 ;  /* 0x0000000000007941 */ /* 0x000fea0003800200 */
.L_x_59:
        /* <DEDUP_REMOVED lines=20> */
[----:B------:R-:W-:Y:S05]  /*0650*/  CALL.REL.NOINC `($__internal_3_$__cuda_sm20_sqrt_rn_f32_slowpath) ;  /* 0x0000001400587944 */ /* 0x000fea0003c00000 */
[----:B------:R-:W-:Y:S05]  /*0660*/  BRA `(.L_x_64) ;  /* 0x0000000000107947 */ /* 0x000fea0003800000 */
.L_x_63:
[----:B------:R-:W-:Y:S01]  /*0670*/  FMUL.FTZ R13, R6, R25 ;  /* 0x00000019060d7220 */ /* 0x000fe20000410000 */
[----:B------:R-:W-:-:S03]  /*0680*/  FMUL.FTZ R26, R25, 0.5 ;  /* 0x3f000000191a7820 */ /* 0x000fc60000410000 */
[----:B------:R-:W-:-:S04]  /*0690*/  FFMA R6, -R13, R13, R6 ;  /* 0x0000000d0d067223 */ /* 0x000fc80000000106 */
[----:B------:R-:W-:-:S07]  /*06a0*/  FFMA R26, R6, R26, R13 ;  /* 0x0000001a061a7223 */ /* 0x000fce000000000d */
.L_x_64:
[----:B------:R-:W-:Y:S05]  /*06b0*/  BSYNC.RECONVERGENT B0 ;  /* 0x0000000000007941 */ /* 0x000fea0003800200 */
.L_x_62:
[----:B------:R-:W-:Y:S01]  /*06c0*/  IADD3 R4, PT, PT, R26, 0x1800000, RZ ;  /* 0x018000001a047810 */ /* 0x000fe20007ffe0ff */
[----:B------:R-:W-:Y:S03]  /*06d0*/  BSSY.RECONVERGENT B0, `(.L_x_65) ;  /* 0x000000d000007945 */ /* 0x000fe60003800200 */
[----:B------:R-:W-:-:S04]  /*06e0*/  LOP3.LUT R4, R4, 0x7f800000, RZ, 0xc0, !PT ;  /* 0x7f80000004047812 */ /* 0x000fc800078ec0ff */
[----:B------:R-:W-:-:S13]  /*06f0*/  ISETP.GT.U32.AND P0, PT, R4, 0x1ffffff, PT ;  /* 0x01ffffff0400780c */ /* 0x000fda0003f04070 */
[----:B------:R-:W-:Y:S05]  /*0700*/  @P0 BRA `(.L_x_66) ;  /* 0x0000000000140947 */ /* 0x000fea0003800000 */
[----:B------:R-:W-:Y:S02]  /*0710*/  MOV R4, R26 ;  /* 0x0000001a00047202 */ /* 0x000fe40000000f00 */
[----:B------:R-:W-:-:S07]  /*0720*/  MOV R6, 0x740 ;  /* 0x0000074000067802 */ /* 0x000fce0000000f00 */
[----:B------:R-:W-:Y:S05]  /*0730*/  CALL.REL.NOINC `($__internal_2_$__cuda_sm20_rcp_rn_f32_slowpath) ;  /* 0x00000010004c7944 */ /* 0x000fea0003c00000 */
[----:B------:R-:W-:Y:S01]  /*0740*/  MOV R4, R14 ;  /* 0x0000000e00047202 */ /* 0x000fe20000000f00 */
[----:B------:R-:W-:Y:S06]  /*0750*/  BRA `(.L_x_67) ;  /* 0x0000000000107947 */ /* 0x000fec0003800000 */
.L_x_66:
[----:B------:R-:W0:Y:S02]  /*0760*/  MUFU.RCP R13, R26 ;  /* 0x0000001a000d7308 */ /* 0x000e240000001000 */
[----:B0-----:R-:W-:-:S04]  /*0770*/  FFMA R4, R13, R26, -1 ;  /* 0xbf8000000d047423 */ /* 0x001fc8000000001a */
[----:B------:R-:W-:-:S04]  /*0780*/  FADD.FTZ R4, -R4, -RZ ;  /* 0x800000ff04047221 */ /* 0x000fc80000010100 */
[----:B------:R-:W-:-:S07]  /*0790*/  FFMA R4, R13, R4, R13 ;  /* 0x000000040d047223 */ /* 0x000fce000000000d */
.L_x_67:
[----:B------:R-:W-:Y:S05]  /*07a0*/  BSYNC.RECONVERGENT B0 ;  /* 0x0000000000007941 */ /* 0x000fea0003800200 */
.L_x_65:
        /* <DEDUP_REMOVED lines=21> */
[----:B------:R-:W-:Y:S01]  /*0900*/  MOV R4, R26 ;  /* 0x0000001a00047202 */ /* 0x000fe20000000f00 */
[----:B------:R-:W-:Y:S06]  /*0910*/  BRA `(.L_x_70) ;  /* 0x0000000000107947 */ /* 0x000fec0003800000 */
.L_x_69:
[----:B------:R-:W-:Y:S01]  /*0920*/  FMUL.FTZ R5, R6, R7 ;  /* 0x0000000706057220 */ /* 0x000fe20000410000 */
[----:B------:R-:W-:-:S03]  /*0930*/  FMUL.FTZ R7, R7, 0.5 ;  /* 0x3f00000007077820 */ /* 0x000fc60000410000 */
[----:B------:R-:W-:-:S04]  /*0940*/  FFMA R4, -R5, R5, R6 ;  /* 0x0000000505047223 */ /* 0x000fc80000000106 */
[----:B------:R-:W-:-:S07]  /*0950*/  FFMA R4, R4, R7, R5 ;  /* 0x0000000704047223 */ /* 0x000fce0000000005 */
.L_x_70:
[----:B------:R-:W-:Y:S05]  /*0960*/  BSYNC.RECONVERGENT B0 ;  /* 0x0000000000007941 */ /* 0x000fea0003800200 */
.L_x_68:
        /* <DEDUP_REMOVED lines=8> */
.L_x_72:
[----:B------:R-:W0:Y:S02]  /*09f0*/  MUFU.RCP R5, R4 ;  /* 0x0000000400057308 */ /* 0x000e240000001000 */
[----:B0-----:R-:W-:-:S04]  /*0a00*/  FFMA R6, R5, R4, -1 ;  /* 0xbf80000005067423 */ /* 0x001fc80000000004 */
[----:B------:R-:W-:-:S04]  /*0a10*/  FADD.FTZ R6, -R6, -RZ ;  /* 0x800000ff06067221 */ /* 0x000fc80000010100 */
[----:B------:R-:W-:-:S07]  /*0a20*/  FFMA R14, R5, R6, R5 ;  /* 0x00000006050e7223 */ /* 0x000fce0000000005 */
.L_x_73:
[----:B------:R-:W-:Y:S05]  /*0a30*/  BSYNC.RECONVERGENT B0 ;  /* 0x0000000000007941 */ /* 0x000fea0003800200 */
.L_x_71:
        /* <DEDUP_REMOVED lines=23> */
.L_x_75:
[----:B------:R-:W-:Y:S01]  /*0bb0*/  FMUL.FTZ R13, R6, R15 ;  /* 0x0000000f060d7220 */ /* 0x000fe20000410000 */
[----:B------:R-:W-:-:S03]  /*0bc0*/  FMUL.FTZ R12, R15, 0.5 ;  /* 0x3f0000000f0c7820 */ /* 0x000fc60000410000 */
[----:B------:R-:W-:-:S04]  /*0bd0*/  FFMA R4, -R13, R13, R6 ;  /* 0x0000000d0d047223 */ /* 0x000fc80000000106 */
[----:B------:R-:W-:-:S07]  /*0be0*/  FFMA R4, R4, R12, R13 ;  /* 0x0000000c04047223 */ /* 0x000fce000000000d */
.L_x_76:
[----:B------:R-:W-:Y:S05]  /*0bf0*/  BSYNC.RECONVERGENT B0 ;  /* 0x0000000000007941 */ /* 0x000fea0003800200 */
.L_x_74:
        /* <DEDUP_REMOVED lines=8> */
.L_x_78:
[----:B------:R-:W0:Y:S02]  /*0c80*/  MUFU.RCP R13, R4 ;  /* 0x00000004000d7308 */ /* 0x000e240000001000 */
[----:B0-----:R-:W-:-:S04]  /*0c90*/  FFMA R6, R13, R4, -1 ;  /* 0xbf8000000d067423 */ /* 0x001fc80000000004 */
[----:B------:R-:W-:-:S04]  /*0ca0*/  FADD.FTZ R6, -R6, -RZ ;  /* 0x800000ff06067221 */ /* 0x000fc80000010100 */
[----:B------:R-:W-:-:S07]  /*0cb0*/  FFMA R14, R13, R6, R13 ;  /* 0x000000060d0e7223 */ /* 0x000fce000000000d */
.L_x_79:
[----:B------:R-:W-:Y:S05]  /*0cc0*/  BSYNC.RECONVERGENT B0 ;  /* 0x0000000000007941 */ /* 0x000fea0003800200 */
.L_x_77:
[----:B------:R-:W-:Y:S01]  /*0cd0*/  IADD3 R11, PT, PT, R11, 0x4, RZ ;  /* 0x000000040b0b7810 */ /* 0x000fe20007ffe0ff */
[----:B------:R-:W-:Y:S01]  /*0ce0*/  FMUL R7, R7, R14 ;  /* 0x0000000e07077220 */ /* 0x000fe20000400000 */
[----:B------:R-:W-:Y:S02]  /*0cf0*/  UIADD3 UR5, UPT, UPT, UR5, 0x40, URZ ;  /* 0x0000004005057890 */ /* 0x000fe4000fffe0ff */
[----:B------:R-:W-:Y:S01]  /*0d00*/  ISETP.NE.AND P0, PT, R11, RZ, PT ;  /* 0x000000ff0b00720c */ /* 0x000fe20003f05270 */
[-C--:B------:R-:W-:Y:S01]  /*0d10*/  FFMA R20, R20, R7.reuse, R23 ;  /* 0x0000000714147223 */ /* 0x080fe20000000017 */
[-C--:B------:R-:W-:Y:S01]  /*0d20*/  FFMA R21, R5, R7.reuse, R24 ;  /* 0x0000000705157223 */ /* 0x080fe20000000018 */
[----:B------:R-:W-:-:S10]  /*0d30*/  FFMA R22, R27, R7, R22 ;  /* 0x000000071b167223 */ /* 0x000fd40000000016 */
[----:B------:R-:W-:Y:S05]  /*0d40*/  @P0 BRA `(.L_x_80) ;  /* 0xfffffff400580947 */ /* 0x000fea000383ffff */
[----:B------:R-:W-:-:S07]  /*0d50*/  MOV R11, R17 ;  /* 0x00000011000b7202 */ /* 0x000fce0000000f00 */
.L_x_55:
[----:B0-----:R-:W-:-:S13]  /*0d60*/  LOP3.LUT P0, R4, R3, 0x3, RZ, 0xc0, !PT ;  /* 0x0000000303047812 */ /* 0x001fda000780c0ff */
[----:B------:R-:W-:Y:S05]  /*0d70*/  @!P0 BRA `(.L_x_81) ;  /* 0x0000000800288947 */ /* 0x000fea0003800000 */
[----:B------:R-:W-:-:S13]  /*0d80*/  ISETP.NE.AND P0, PT, R4, 0x1, PT ;  /* 0x000000010400780c */ /* 0x000fda0003f05270 */
[----:B------:R-:W-:Y:S05]  /*0d90*/  @!P0 BRA `(.L_x_82) ;  /* 0x0000000400608947 */ /* 0x000fea0003800000 */
[----:B------:R-:W0:Y:S01]  /*0da0*/  S2R R5, SR_CgaCtaId ;  /* 0x0000000000057919 */ /* 0x000e220000008800 */
[----:B------:R-:W-:Y:S01]  /*0db0*/  MOV R4, 0x400 ;  /* 0x0000040000047802 */ /* 0x000fe20000000f00 */
[----:B------:R-:W-:Y:S03]  /*0dc0*/  BSSY.RECONVERGENT B0, `(.L_x_83) ;  /* 0x0000018000007945 */ /* 0x000fe60003800200 */
[----:B0-----:R-:W-:-:S04]  /*0dd0*/  LEA R4, R5, R4, 0x18 ;  /* 0x0000000405047211 */ /* 0x001fc800078ec0ff */
[----:B------:R-:W-:-:S05]  /*0de0*/  LEA R15, R11, R4, 0x4 ;  /* 0x000000040b0f7211 */ /* 0x000fca00078e20ff */
[----:B------:R-:W0:Y:S02]  /*0df0*/  LDS.128 R4, [R15] ;  /* 0x000000000f047984 */ /* 0x000e240000000c00 */
[----:B0-----:R-:W-:Y:S01]  /*0e00*/  FADD R24, -R9, R5 ;  /* 0x0000000509187221 */ /* 0x001fe20000000100 */
[----:B------:R-:W-:Y:S01]  /*0e10*/  FADD R5, -R8, R4 ;  /* 0x0000000408057221 */ /* 0x000fe20000000100 */
        /* <DEDUP_REMOVED lines=14> */
.L_x_84:
[----:B------:R-:W-:Y:S01]  /*0f00*/  FMUL.FTZ R26, R6, R13 ;  /* 0x0000000d061a7220 */ /* 0x000fe20000410000 */
[----:B------:R-:W-:-:S03]  /*0f10*/  FMUL.FTZ R4, R13, 0.5 ;  /* 0x3f0000000d047820 */ /* 0x000fc60000410000 */
[----:B------:R-:W-:-:S04]  /*0f20*/  FFMA R13, -R26, R26, R6 ;  /* 0x0000001a1a0d7223 */ /* 0x000fc80000000106 */
[----:B------:R-:W-:-:S07]  /*0f30*/  FFMA R26, R13, R4, R26 ;  /* 0x000000040d1a7223 */ /* 0x000fce000000001a */
.L_x_85:
[----:B------:R-:W-:Y:S05]  /*0f40*/  BSYNC.RECONVERGENT B0 ;  /* 0x0000000000007941 */ /* 0x000fea0003800200 */
.L_x_83:
        /* <DEDUP_REMOVED lines=10> */
.L_x_87:
[----:B------:R-:W0:Y:S02]  /*0ff0*/  MUFU.RCP R13, R26 ;  /* 0x0000001a000d7308 */ /* 0x000e240000001000 */
[----:B0-----:R-:W-:-:S04]  /*1000*/  FFMA R4, R13, R26, -1 ;  /* 0xbf8000000d047423 */ /* 0x001fc8000000001a */
[----:B------:R-:W-:-:S04]  /*1010*/  FADD.FTZ R4, -R4, -RZ ;  /* 0x800000ff04047221 */ /* 0x000fc80000010100 */
[----:B------:R-:W-:-:S07]  /*1020*/  FFMA R4, R13, R4, R13 ;  /* 0x000000040d047223 */ /* 0x000fce000000000d */
.L_x_88:
[----:B------:R-:W-:Y:S05]  /*1030*/  BSYNC.RECONVERGENT B0 ;  /* 0x0000000000007941 */ /* 0x000fea0003800200 */
.L_x_86:
[----:B------:R-:W0:Y:S01]  /*1040*/  LDS.128 R12, [R15+0x10] ;  /* 0x000010000f0c7984 */ /* 0x000e220000000c00 */
        /* <DEDUP_REMOVED lines=22> */
.L_x_90:
[----:B------:R-:W-:Y:S01]  /*11b0*/  FMUL.FTZ R7, R6, R13 ;  /* 0x0000000d06077220 */ /* 0x000fe20000410000 */
[----:B------:R-:W-:-:S03]  /*11c0*/  FMUL.FTZ R12, R13, 0.5 ;  /* 0x3f0000000d0c7820 */ /* 0x000fc60000410000 */
[----:B------:R-:W-:-:S04]  /*11d0*/  FFMA R4, -R7, R7, R6 ;  /* 0x0000000707047223 */ /* 0x000fc80000000106 */
[----:B------:R-:W-:-:S07]  /*11e0*/  FFMA R4, R4, R12, R7 ;  /* 0x0000000c04047223 */ /* 0x000fce0000000007 */
.L_x_91:
[----:B------:R-:W-:Y:S05]  /*11f0*/  BSYNC.RECONVERGENT B0 ;  /* 0x0000000000007941 */ /* 0x000fea0003800200 */
.L_x_89:
        /* <DEDUP_REMOVED lines=8> */
.L_x_93:
[----:B------:R-:W0:Y:S02]  /*1280*/  MUFU.RCP R7, R4 ;  /* 0x0000000400077308 */ /* 0x000e240000001000 */
[----:B0-----:R-:W-:-:S04]  /*1290*/  FFMA R6, R7, R4, -1 ;  /* 0xbf80000007067423 */ /* 0x001fc80000000004 */
[----:B------:R-:W-:-:S04]  /*12a0*/  FADD.FTZ R6, -R6, -RZ ;  /* 0x800000ff06067221 */ /* 0x000fc80000010100 */
[----:B------:R-:W-:-:S07]  /*12b0*/  FFMA R14, R7, R6, R7 ;  /* 0x00000006070e7223 */ /* 0x000fce0000000007 */
.L_x_94:
[----:B------:R-:W-:Y:S05]  /*12c0*/  BSYNC.RECONVERGENT B0 ;  /* 0x0000000000007941 */ /* 0x000fea0003800200 */
.L_x_92:
[----:B------:R-:W-:Y:S01]  /*12d0*/  FMUL R14, R15, R14 ;  /* 0x0000000e0f0e7220 */ /* 0x000fe20000400000 */
[----:B------:R-:W-:-:S03]  /*12e0*/  IADD3 R11, PT, PT, R11, 0x2, RZ ;  /* 0x000000020b0b7810 */ /* 0x000fc60007ffe0ff */
[-C--:B------:R-:W-:Y:S01]  /*12f0*/  FFMA R20, R28, R14.reuse, R5 ;  /* 0x0000000e1c147223 */ /* 0x080fe20000000005 */
[-C--:B------:R-:W-:Y:S01]  /*1300*/  FFMA R21, R27, R14.reuse, R24 ;  /* 0x0000000e1b157223 */ /* 0x080fe20000000018 */
[----:B------:R-:W-:-:S07]  /*1310*/  FFMA R22, R29, R14, R22 ;  /* 0x0000000e1d167223 */ /* 0x000fce0000000016 */
.L_x_82:
[----:B------:R-:W-:-:S13]  /*1320*/  LOP3.LUT P0, RZ, R3, 0x1, RZ, 0xc0, !PT ;  /* 0x0000000103ff7812 */ /* 0x000fda000780c0ff */
[----:B------:R-:W-:Y:S05]  /*1330*/  @!P0 BRA `(.L_x_81) ;  /* 0x0000000000b88947 */ /* 0x000fea0003800000 */
[----:B------:R-:W0:Y:S01]  /*1340*/  S2R R5, SR_CgaCtaId ;  /* 0x0000000000057919 */ /* 0x000e220000008800 */
[----:B------:R-:W-:Y:S01]  /*1350*/  MOV R4, 0x400 ;  /* 0x0000040000047802 */ /* 0x000fe20000000f00 */
[----:B------:R-:W-:Y:S03]  /*1360*/  BSSY.RECONVERGENT B0, `(.L_x_95) ;  /* 0x000001a000007945 */ /* 0x000fe60003800200 */
[----:B0-----:R-:W-:-:S04]  /*1370*/  LEA R4, R5, R4, 0x18 ;  /* 0x0000000405047211 */ /* 0x001fc800078ec0ff */
[----:B------:R-:W-:-:S06]  /*1380*/  LEA R4, R11, R4, 0x4 ;  /* 0x000000040b047211 */ /* 0x000fcc00078e20ff */
        /* <DEDUP_REMOVED lines=19> */
.L_x_96:
[----:B------:R-:W-:Y:S01]  /*14c0*/  FMUL.FTZ R4, R13, R12 ;  /* 0x0000000c0d047220 */ /* 0x000fe20000410000 */
[----:B------:R-:W-:-:S03]  /*14d0*/  FMUL.FTZ R6, R12, 0.5 ;  /* 0x3f0000000c067820 */ /* 0x000fc60000410000 */
[----:B------:R-:W-:-:S04]  /*14e0*/  FFMA R13, -R4, R4, R13 ;  /* 0x00000004040d7223 */ /* 0x000fc8000000010d */
[----:B------:R-:W-:-:S07]  /*14f0*/  FFMA R4, R13, R6, R4 ;  /* 0x000000060d047223 */ /* 0x000fce0000000004 */
.L_x_97:
[----:B------:R-:W-:Y:S05]  /*1500*/  BSYNC.RECONVERGENT B0 ;  /* 0x0000000000007941 */ /* 0x000fea0003800200 */
.L_x_95:
        /* <DEDUP_REMOVED lines=8> */
.L_x_99:
[----:B------:R-:W0:Y:S02]  /*1590*/  MUFU.RCP R13, R4 ;  /* 0x00000004000d7308 */ /* 0x000e240000001000 */
[----:B0-----:R-:W-:-:S04]  /*15a0*/  FFMA R6, R13, R4, -1 ;  /* 0xbf8000000d067423 */ /* 0x001fc80000000004 */
[----:B------:R-:W-:-:S04]  /*15b0*/  FADD.FTZ R6, -R6, -RZ ;  /* 0x800000ff06067221 */ /* 0x000fc80000010100 */
[----:B------:R-:W-:-:S07]  /*15c0*/  FFMA R14, R13, R6, R13 ;  /* 0x000000060d0e7223 */ /* 0x000fce000000000d */
.L_x_100:
[----:B------:R-:W-:Y:S05]  /*15d0*/  BSYNC.RECONVERGENT B0 ;  /* 0x0000000000007941 */ /* 0x000fea0003800200 */
.L_x_98:
[----:B------:R-:W-:-:S04]  /*15e0*/  FMUL R7, R7, R14 ;  /* 0x0000000e07077220 */ /* 0x000fc80000400000 */
[-C--:B------:R-:W-:Y:S01]  /*15f0*/  FFMA R20, R5, R7.reuse, R20 ;  /* 0x0000000705147223 */ /* 0x080fe20000000014 */
[-C--:B------:R-:W-:Y:S01]  /*1600*/  FFMA R21, R24, R7.reuse, R21 ;  /* 0x0000000718157223 */ /* 0x080fe20000000015 */
[----:B------:R-:W-:-:S07]  /*1610*/  FFMA R22, R11, R7, R22 ;  /* 0x000000070b167223 */ /* 0x000fce0000000016 */
.L_x_81:
[----:B------:R-:W-:Y:S01]  /*1620*/  BAR.SYNC.DEFER_BLOCKING 0x0 ;  /* 0x0000000000007b1d */ /* 0x000fe20000010000 */
[----:B------:R-:W-:-:S05]  /*1630*/  UIADD3 UR4, UPT, UPT, UR4, 0x1, URZ ;  /* 0x0000000104047890 */ /* 0x000fca000fffe0ff */
[----:B------:R-:W-:Y:S07]  /*1640*/  @!P3 BRA `(.L_x_101) ;  /* 0xffffffe800d0b947 */ /* 0x000fee000383ffff */
.L_x_54:
[----:B------:R-:W0:Y:S01]  /*1650*/  LDCU UR5, c[0x0][0x39c] ;  /* 0x00007380ff0577ac */ /* 0x000e220008000800 */
[----:B------:R-:W1:Y:S01]  /*1660*/  LDC.64 R4, c[0x0][0x390] ;  /* 0x0000e400ff047b82 */ /* 0x000e620000000a00 */
[C---:B0-----:R-:W-:Y:S01]  /*1670*/  ISETP.GE.AND P0, PT, R2.reuse, UR5, PT ;  /* 0x0000000502007c0c */ /* 0x041fe2000bf06270 */
[----:B-1----:R-:W-:-:S05]  /*1680*/  IMAD.WIDE R4, R2, 0xc, R4 ;  /* 0x0000000c02047825 */ /* 0x002fca00078e0204 */
[----:B------:R0:W-:Y:S04]  /*1690*/  STG.E desc[UR8][R4.64], R20 ;  /* 0x0000001404007986 */ /* 0x0001e8000c101908 */
[----:B------:R0:W-:Y:S04]  /*16a0*/  STG.E desc[UR8][R4.64+0x4], R21 ;  /* 0x0000041504007986 */ /* 0x0001e8000c101908 */
[----:B------:R0:W-:Y:S01]  /*16b0*/  STG.E desc[UR8][R4.64+0x8], R22 ;  /* 0x0000081604007986 */ /* 0x0001e2000c101908 */
[----:B------:R-:W-:Y:S05]  /*16c0*/  @P0 EXIT ;  /* 0x000000000000094d */ /* 0x000fea0003800000 */
[----:B0-----:R-:W0:Y:S01]  /*16d0*/  LDC.64 R4, c[0x0][0x388] ;  /* 0x0000e200ff047b82 */ /* 0x001e220000000a00 */
[----:B------:R-:W1:Y:S01]  /*16e0*/  LDCU UR4, c[0x0][0x398] ;  /* 0x00007300ff0477ac */ /* 0x000e620008000800 */
[----:B0-----:R-:W-:-:S05]  /*16f0*/  IMAD.WIDE R2, R2, 0xc, R4 ;  /* 0x0000000c02027825 */ /* 0x001fca00078e0204 */
[----:B------:R-:W2:Y:S04]  /*1700*/  LDG.E R0, desc[UR8][R2.64] ;  /* 0x0000000802007981 */ /* 0x000ea8000c1e1900 */
[----:B------:R-:W3:Y:S04]  /*1710*/  LDG.E R12, desc[UR8][R2.64+0x4] ;  /* 0x00000408020c7981 */ /* 0x000ee8000c1e1900 */
[----:B------:R-:W4:Y:S01]  /*1720*/  LDG.E R14, desc[UR8][R2.64+0x8] ;  /* 0x00000808020e7981 */ /* 0x000f22000c1e1900 */
[----:B------:R-:W0:Y:S08]  /*1730*/  F2F.F64.F32 R6, R20 ;  /* 0x0000001400067310 */ /* 0x000e300000201800 */
[----:B-1----:R-:W-:Y:S01]  /*1740*/  F2F.F64.F32 R4, UR4 ;  /* 0x0000000400047d10 */ /* 0x002fe20008201800 */
[----:B0-----:R-:W-:-:S07]  /*1750*/  DMUL R6, R6, 0.5 ;  /* 0x3fe0000006067828 */ /* 0x001fce0000000000 */
[----:B------:R-:W0:Y:S08]  /*1760*/  F2F.F64.F32 R10, R21 ;  /* 0x00000015000a7310 */ /* 0x000e300000201800 */
[----:B------:R-:W-:Y:S01]  /*1770*/  F2F.F64.F32 R22, R22 ;  /* 0x0000001600167310 */ /* 0x000fe20000201800 */
[----:B0-----:R-:W-:-:S07]  /*1780*/  DMUL R10, R10, 0.5 ;  /* 0x3fe000000a0a7828 */ /* 0x001fce0000000000 */
[----:B--2---:R-:W0:Y:S08]  /*1790*/  F2F.F64.F32 R8, R0 ;  /* 0x0000000000087310 */ /* 0x004e300000201800 */
[----:B---3--:R-:W1:Y:S01]  /*17a0*/  F2F.F64.F32 R12, R12 ;  /* 0x0000000c000c7310 */ /* 0x008e620000201800 */
[----:B0-----:R-:W-:-:S07]  /*17b0*/  DFMA R6, R6, R4, R8 ;  /* 0x000000040606722b */ /* 0x001fce0000000008 */
[----:B----4-:R-:W0:Y:S01]  /*17c0*/  F2F.F64.F32 R14, R14 ;  /* 0x0000000e000e7310 */ /* 0x010e220000201800 */
[----:B------:R-:W-:Y:S02]  /*17d0*/  DMUL R8, R22, 0.5 ;  /* 0x3fe0000016087828 */ /* 0x000fe40000000000 */
[----:B-1----:R-:W-:-:S05]  /*17e0*/  DFMA R10, R4, R10, R12 ;  /* 0x0000000a040a722b */ /* 0x002fca000000000c */
[----:B------:R-:W1:Y:S01]  /*17f0*/  F2F.F32.F64 R7, R6 ;  /* 0x0000000600077310 */ /* 0x000e620000301000 */
[----:B0-----:R-:W-:-:S07]  /*1800*/  DFMA R8, R4, R8, R14 ;  /* 0x000000080408722b */ /* 0x001fce000000000e */
[----:B------:R-:W0:Y:S01]  /*1810*/  F2F.F32.F64 R11, R10 ;  /* 0x0000000a000b7310 */ /* 0x000e220000301000 */
[----:B-1----:R-:W-:Y:S07]  /*1820*/  STG.E desc[UR8][R2.64], R7 ;  /* 0x0000000702007986 */ /* 0x002fee000c101908 */
[----:B------:R-:W1:Y:S01]  /*1830*/  F2F.F32.F64 R9, R8 ;  /* 0x0000000800097310 */ /* 0x000e620000301000 */
[----:B0-----:R-:W-:Y:S04]  /*1840*/  STG.E desc[UR8][R2.64+0x4], R11 ;  /* 0x0000040b02007986 */ /* 0x001fe8000c101908 */
[----:B-1----:R-:W-:Y:S01]  /*1850*/  STG.E desc[UR8][R2.64+0x8], R9 ;  /* 0x0000080902007986 */ /* 0x002fe2000c101908 */
[----:B------:R-:W-:Y:S05]  /*1860*/  EXIT ;  /* 0x000000000000794d */ /* 0x000fea0003800000 */
        .weak           $__internal_2_$__cuda_sm20_rcp_rn_f32_slowpath
        .type           $__internal_2_$__cuda_sm20_rcp_rn_f32_slowpath,@function
        .size           $__internal_2_$__cuda_sm20_rcp_rn_f32_slowpath,($__internal_3_$__cuda_sm20_sqrt_rn_f32_slowpath - $__internal_2_$__cuda_sm20_rcp_rn_f32_slowpath)
$__internal_2_$__cuda_sm20_rcp_rn_f32_slowpath:
[----:B------:R-:W-:Y:S01]  /*1870*/  SHF.L.U32 R12, R4, 0x1, RZ ;  /* 0x00000001040c7819 */ /* 0x000fe200000006ff */
[----:B------:R-:W-:Y:S03]  /*1880*/  BSSY.RECONVERGENT B1, `(.L_x_102) ;  /* 0x0000030000017945 */ /* 0x000fe60003800200 */
[----:B------:R-:W-:-:S04]  /*1890*/  SHF.R.U32.HI R12, RZ, 0x18, R12 ;  /* 0x00000018ff0c7819 */ /* 0x000fc8000001160c */
[----:B------:R-:W-:-:S13]  /*18a0*/  ISETP.NE.U32.AND P0, PT, R12, RZ, PT ;  /* 0x000000ff0c00720c */ /* 0x000fda0003f05070 */
[----:B------:R-:W-:Y:S05]  /*18b0*/  @P0 BRA `(.L_x_103) ;  /* 0x0000000000280947 */ /* 0x000fea0003800000 */
[----:B------:R-:W-:-:S04]  /*18c0*/  SHF.L.U32 R12, R4, 0x1, RZ ;  /* 0x00000001040c7819 */ /* 0x000fc800000006ff */
[----:B------:R-:W-:-:S13]  /*18d0*/  ISETP.NE.AND P0, PT, R12, RZ, PT ;  /* 0x000000ff0c00720c */ /* 0x000fda0003f05270 */
[----:B------:R-:W-:Y:S01]  /*18e0*/  @P0 FFMA R13, R4, 1.84467440737095516160e+19, RZ ;  /* 0x5f800000040d0823 */ /* 0x000fe200000000ff */
[----:B------:R-:W-:Y:S08]  /*18f0*/  @!P0 MUFU.RCP R14, R4 ;  /* 0x00000004000e8308 */ /* 0x000ff00000001000 */
[----:B------:R-:W0:Y:S02]  /*1900*/  @P0 MUFU.RCP R12, R13 ;  /* 0x0000000d000c0308 */ /* 0x000e240000001000 */
[----:B0-----:R-:W-:-:S04]  /*1910*/  @P0 FFMA R25, R13, R12, -1 ;  /* 0xbf8000000d190423 */ /* 0x001fc8000000000c */
[----:B------:R-:W-:-:S04]  /*1920*/  @P0 FADD.FTZ R25, -R25, -RZ ;  /* 0x800000ff19190221 */ /* 0x000fc80000010100 */
[----:B------:R-:W-:-:S04]  /*1930*/  @P0 FFMA R25, R12, R25, R12 ;  /* 0x000000190c190223 */ /* 0x000fc8000000000c */
[----:B------:R-:W-:Y:S01]  /*1940*/  @P0 FFMA R14, R25, 1.84467440737095516160e+19, RZ ;  /* 0x5f800000190e0823 */ /* 0x000fe200000000ff */
[----:B------:R-:W-:Y:S06]  /*1950*/  BRA `(.L_x_104) ;  /* 0x0000000000887947 */ /* 0x000fec0003800000 */
.L_x_103:
[----:B------:R-:W-:-:S04]  /*1960*/  IADD3 R14, PT, PT, R12, -0xfd, RZ ;  /* 0xffffff030c0e7810 */ /* 0x000fc80007ffe0ff */
[----:B------:R-:W-:-:S13]  /*1970*/  ISETP.GT.U32.AND P0, PT, R14, 0x1, PT ;  /* 0x000000010e00780c */ /* 0x000fda0003f04070 */
[----:B------:R-:W-:Y:S05]  /*1980*/  @P0 BRA `(.L_x_105) ;  /* 0x0000000000780947 */ /* 0x000fea0003800000 */
[----:B------:R-:W-:-:S04]  /*1990*/  LOP3.LUT R26, R4, 0x7fffff, RZ, 0xc0, !PT ;  /* 0x007fffff041a7812 */ /* 0x000fc800078ec0ff */
[----:B------:R-:W-:-:S04]  /*19a0*/  LOP3.LUT R26, R26, 0x3f800000, RZ, 0xfc, !PT ;  /* 0x3f8000001a1a7812 */ /* 0x000fc800078efcff */
[----:B------:R-:W0:Y:S02]  /*19b0*/  MUFU.RCP R25, R26 ;  /* 0x0000001a00197308 */ /* 0x000e240000001000 */
[----:B0-----:R-:W-:-:S04]  /*19c0*/  FFMA R13, R26, R25, -1 ;  /* 0xbf8000001a0d7423 */ /* 0x001fc80000000019 */
[----:B------:R-:W-:-:S04]  /*19d0*/  FADD.FTZ R13, -R13, -RZ ;  /* 0x800000ff0d0d7221 */ /* 0x000fc80000010100 */
[CCC-:B------:R-:W-:Y:S01]  /*19e0*/  FFMA.RM R26, R25.reuse, R13.reuse, R25.reuse ;  /* 0x0000000d191a7223 */ /* 0x1c0fe20000004019 */
[----:B------:R-:W-:Y:S01]  /*19f0*/  FFMA.RP R13, R25, R13, R25 ;  /* 0x0000000d190d7223 */ /* 0x000fe20000008019 */
[----:B------:R-:W-:-:S04]  /*1a00*/  MOV R25, 0x3 ;  /* 0x0000000300197802 */ /* 0x000fc80000000f00 */
[C---:B------:R-:W-:Y:S02]  /*1a10*/  FSETP.NEU.FTZ.AND P0, PT, R26.reuse, R13, PT ;  /* 0x0000000d1a00720b */ /* 0x040fe40003f1d000 */
[----:B------:R-:W-:Y:S02]  /*1a20*/  LOP3.LUT R26, R26, 0x7fffff, RZ, 0xc0, !PT ;  /* 0x007fffff1a1a7812 */ /* 0x000fe400078ec0ff */
[----:B------:R-:W-:Y:S02]  /*1a30*/  SHF.L.U32 R25, R25, R14, RZ ;  /* 0x0000000e19197219 */ /* 0x000fe400000006ff */
[----:B------:R-:W-:Y:S02]  /*1a40*/  LOP3.LUT R26, R26, 0x800000, RZ, 0xfc, !PT ;  /* 0x008000001a1a7812 */ /* 0x000fe400078efcff */
[----:B------:R-:W-:Y:S02]  /*1a50*/  SEL R13, RZ, 0xffffffff, !P0 ;  /* 0xffffffffff0d7807 */ /* 0x000fe40004000000 */
[----:B------:R-:W-:-:S02]  /*1a60*/  LOP3.LUT R25, R25, R26, RZ, 0xc0, !PT ;  /* 0x0000001a19197212 */ /* 0x000fc400078ec0ff */
[----:B------:R-:W-:Y:S02]  /*1a70*/  IADD3 R13, PT, PT, -R13, RZ, RZ ;  /* 0x000000ff0d0d7210 */ /* 0x000fe40007ffe1ff */
[-C--:B------:R-:W-:Y:S02]  /*1a80*/  SHF.R.U32.HI R25, RZ, R14.reuse, R25 ;  /* 0x0000000eff197219 */ /* 0x080fe40000011619 */
[----:B------:R-:W-:Y:S02]  /*1a90*/  LOP3.LUT P1, RZ, R13, R14, R26, 0xf8, !PT ;  /* 0x0000000e0dff7212 */ /* 0x000fe4000782f81a */
[C---:B------:R-:W-:Y:S02]  /*1aa0*/  LOP3.LUT P0, RZ, R25.reuse, 0x1, RZ, 0xc0, !PT ;  /* 0x0000000119ff7812 */ /* 0x040fe4000780c0ff */
[----:B------:R-:W-:-:S04]  /*1ab0*/  LOP3.LUT P2, RZ, R25, 0x2, RZ, 0xc0, !PT ;  /* 0x0000000219ff7812 */ /* 0x000fc8000784c0ff */
[----:B------:R-:W-:Y:S02]  /*1ac0*/  PLOP3.LUT P0, PT, P0, P1, P2, 0xe0, 0x0 ;  /* 0x000000000000781c */ /* 0x000fe40000703c20 */
[----:B------:R-:W-:Y:S02]  /*1ad0*/  LOP3.LUT P1, RZ, R4, 0x7fffff, RZ, 0xc0, !PT ;  /* 0x007fffff04ff7812 */ /* 0x000fe4000782c0ff */
[----:B------:R-:W-:-:S04]  /*1ae0*/  SEL R13, RZ, 0x1, !P0 ;  /* 0x00000001ff0d7807 */ /* 0x000fc80004000000 */
[----:B------:R-:W-:-:S04]  /*1af0*/  IADD3 R13, PT, PT, -R13, RZ, RZ ;  /* 0x000000ff0d0d7210 */ /* 0x000fc80007ffe1ff */
[----:B------:R-:W-:Y:S02]  /*1b00*/  ISETP.GE.AND P0, PT, R13, RZ, PT ;  /* 0x000000ff0d00720c */ /* 0x000fe40003f06270 */
[----:B------:R-:W-:-:S04]  /*1b10*/  IADD3 R13, PT, PT, R12, -0xfc, RZ ;  /* 0xffffff040c0d7810 */ /* 0x000fc80007ffe0ff */
[----:B------:R-:W-:-:S07]  /*1b20*/  SHF.R.U32.HI R13, RZ, R13, R26 ;  /* 0x0000000dff0d7219 */ /* 0x000fce000001161a */
[----:B------:R-:W-:-:S04]  /*1b30*/  @!P0 IADD3 R13, PT, PT, R13, 0x1, RZ ;  /* 0x000000010d0d8810 */ /* 0x000fc80007ffe0ff */
[----:B------:R-:W-:-:S04]  /*1b40*/  @!P1 SHF.L.U32 R13, R13, 0x1, RZ ;  /* 0x000000010d0d9819 */ /* 0x000fc800000006ff */
[----:B------:R-:W-:Y:S01]  /*1b50*/  LOP3.LUT R14, R13, 0x80000000, R4, 0xf8, !PT ;  /* 0x800000000d0e7812 */ /* 0x000fe200078ef804 */
[----:B------:R-:W-:Y:S06]  /*1b60*/  BRA `(.L_x_104) ;  /* 0x0000000000047947 */ /* 0x000fec0003800000 */
.L_x_105:
[----:B------:R0:W1:Y:S02]  /*1b70*/  MUFU.RCP R14, R4 ;  /* 0x00000004000e7308 */ /* 0x0000640000001000 */
.L_x_104:
[----:B------:R-:W-:Y:S05]  /*1b80*/  BSYNC.RECONVERGENT B1 ;  /* 0x0000000000017941 */ /* 0x000fea0003800200 */
.L_x_102:
[----:B------:R-:W-:Y:S01]  /*1b90*/  HFMA2 R13, -RZ, RZ, 0, 0 ;  /* 0x00000000ff0d7431 */ /* 0x000fe200000001ff */
[----:B------:R-:W-:-:S04]  /*1ba0*/  MOV R12, R6 ;  /* 0x00000006000c7202 */ /* 0x000fc80000000f00 */
[----:B01----:R-:W-:Y:S05]  /*1bb0*/  RET.REL.NODEC R12 `(_Z12d_preprocessP6float4P6float3S2_fi) ;  /* 0xffffffe40c107950 */ /* 0x003fea0003c3ffff */
        .weak           $__internal_3_$__cuda_sm20_sqrt_rn_f32_slowpath
        .type           $__internal_3_$__cuda_sm20_sqrt_rn_f32_slowpath,@function
        .size           $__internal_3_$__cuda_sm20_sqrt_rn_f32_slowpath,(.L_x_111 - $__internal_3_$__cuda_sm20_sqrt_rn_f32_slowpath)
$__internal_3_$__cuda_sm20_sqrt_rn_f32_slowpath:
        /* <DEDUP_REMOVED lines=10> */
[----:B------:R-:W-:Y:S01]  /*1c60*/  @P0 FFMA R25, R6, 1.84467440737095516160e+19, RZ ;  /* 0x5f80000006190823 */ /* 0x000fe200000000ff */
[----:B------:R-:W-:-:S03]  /*1c70*/  @!P0 MOV R26, R6 ;  /* 0x00000006001a8202 */ /* 0x000fc60000000f00 */
[----:B------:R-:W0:Y:S02]  /*1c80*/  @P0 MUFU.RSQ R12, R25 ;  /* 0x00000019000c0308 */ /* 0x000e240000001400 */
[----:B0-----:R-:W-:Y:S01]  /*1c90*/  @P0 FMUL.FTZ R14, R25, R12 ;  /* 0x0000000c190e0220 */ /* 0x001fe20000410000 */
[----:B------:R-:W-:-:S03]  /*1ca0*/  @P0 FMUL.FTZ R12, R12, 0.5 ;  /* 0x3f0000000c0c0820 */ /* 0x000fc60000410000 */
[----:B------:R-:W-:-:S04]  /*1cb0*/  @P0 FADD.FTZ R13, -R14, -RZ ;  /* 0x800000ff0e0d0221 */ /* 0x000fc80000010100 */
[----:B------:R-:W-:-:S04]  /*1cc0*/  @P0 FFMA R13, R14, R13, R25 ;  /* 0x0000000d0e0d0223 */ /* 0x000fc80000000019 */
[----:B------:R-:W-:-:S04]  /*1cd0*/  @P0 FFMA R12, R13, R12, R14 ;  /* 0x0000000c0d0c0223 */ /* 0x000fc8000000000e */
[----:B------:R-:W-:-:S07]  /*1ce0*/  @P0 FMUL.FTZ R26, R12, 2.3283064365386962891e-10 ;  /* 0x2f8000000c1a0820 */ /* 0x000fce0000410000 */
.L_x_106:
[----:B------:R-:W-:Y:S01]  /*1cf0*/  HFMA2 R13, -RZ, RZ, 0, 0 ;  /* 0x00000000ff0d7431 */ /* 0x000fe200000001ff */
[----:B------:R-:W-:-:S04]  /*1d00*/  MOV R12, R4 ;  /* 0x00000004000c7202 */ /* 0x000fc80000000f00 */
[----:B------:R-:W-:Y:S05]  /*1d10*/  RET.REL.NODEC R12 `(_Z12d_preprocessP6float4P6float3S2_fi) ;  /* 0xffffffe00cb87950 */ /* 0x000fea0003c3ffff */
.L_x_107:
        /* <DEDUP_REMOVED lines=14> */
.L_x_111:


//--------------------- .nv.shared._Z6d_inteP6float4P6float3S2_fi --------------------------
	.section	.nv.shared._Z6d_inteP6float4P6float3S2_fi,"aw",@nobits
	.sectionflags	@""
	.align	16
	.zero		1024


//--------------------- .nv.shared.reserved.0     --------------------------
	.section	.nv.shared.reserved.0,"aw",@nobits
	.weak		__nv_reservedSMEM_offset_0_alias
	.size		__nv_reservedSMEM_offset_0_alias, 0, 64
	.other		__nv_reservedSMEM_offset_0_alias,@"STO_CUDA_RESERVED_SHARED STV_DEFAULT"
__nv_reservedSMEM_offset_0_alias:
	.zero		0
	.zero		64


//--------------------- .nv.shared._Z12d_preprocessP6float4P6float3S2_fi --------------------------
	.section	.nv.shared._Z12d_preprocessP6float4P6float3S2_fi,"aw",@nobits
	.sectionflags	@""
	.align	16
	.zero		1024


//--------------------- .nv.constant0._Z6d_inteP6float4P6float3S2_fi --------------------------
	.section	.nv.constant0._Z6d_inteP6float4P6float3S2_fi,"a",@progbits
	.sectionflags	@""
	.align	4
.nv.constant0._Z6d_inteP6float4P6float3S2_fi:
	.zero		928


//--------------------- .nv.constant0._Z12d_preprocessP6float4P6float3S2_fi --------------------------
	.section	.nv.constant0._Z12d_preprocessP6float4P6float3S2_fi,"a",@progbits
	.sectionflags	@""
	.align	4
.nv.constant0._Z12d_preprocessP6float4P6float3S2_fi:
	.zero		928


//--------------------- SYMBOLS --------------------------

	.type		.nv.reservedSmem.offset0,@object
	.size		.nv.reservedSmem.offset0,0x4
	.type		.nv.reservedSmem.cap,@object
	.size		.nv.reservedSmem.cap,0x4
